def attn_fwd(
    Q,
    K,
    V,
    Out,
    Lse,
    sm_scale,
    stride_qz,
    stride_qh,
    stride_qm,
    stride_qk,
    stride_kz,
    stride_kh,
    stride_kn,
    stride_kk,
    stride_vz,
    stride_vh,
    stride_vn,
    stride_vk,
    stride_oz,
    stride_oh,
    stride_om,
    stride_ok,
    seqlen_q,
    seqlen_k,
    BLOCK_M: tl.constexpr,
    BLOCK_N: tl.constexpr,
    HEAD_DIM: tl.constexpr,
    CAUSAL: tl.constexpr,
):
    start_m = tl.program_id(0)
    off_hz = tl.program_id(1)
    q_off = off_hz * stride_qh
    k_off = off_hz * stride_kh
    v_off = off_hz * stride_vh
    offs_m = start_m * BLOCK_M + tl.arange(0, BLOCK_M)
    offs_d = tl.arange(0, HEAD_DIM)
    offs_n = tl.arange(0, BLOCK_N)
    q_ptrs = Q + q_off + offs_m[:, None] * stride_qm + offs_d[None, :] * stride_qk
    k_ptrs = K + k_off + offs_d[:, None] * stride_kk + offs_n[None, :] * stride_kn
    v_ptrs = V + v_off + offs_n[:, None] * stride_vn + offs_d[None, :] * stride_vk
    m_i = tl.full([BLOCK_M], float("-inf"), dtype=tl.float32)
    l_i = tl.zeros([BLOCK_M], dtype=tl.float32) + 1.0
    acc = tl.zeros([BLOCK_M, HEAD_DIM], dtype=tl.float32)
    q = tl.load(q_ptrs)
    acc, l_i, m_i = _attn_fwd_inner(
        acc,
        l_i,
        m_i,
        q,
        k_ptrs,
        v_ptrs,
        sm_scale,
        stride_kn,
        stride_vn,
        start_m,
        seqlen_k,
        BLOCK_M,
        BLOCK_N,
        HEAD_DIM,
        CAUSAL,
    )
    acc = acc / l_i[:, None]
    lse = m_i + tl.math.log2(l_i) / 1.4426950408889634
    o_ptrs = (
        Out
        + off_hz * stride_oh
        + offs_m[:, None] * stride_om
        + offs_d[None, :] * stride_ok
    )
    tl.store(o_ptrs, acc.to(Out.dtype.element_ty))
    tl.store(Lse + off_hz * seqlen_q + offs_m, lse)

# config = {"BLOCK_M": 32, "BLOCK_N": 128, "HEAD_DIM": 256, "arch": "sm_90", "causal": false, "dtype": "bf16", "num_stages": 2, "num_warps": 8}
# arch = sm_90


// ===== COMPILED SASS (sm_90a) =====

	.target	sm_90a

	.elftype	@"ET_EXEC"


//--------------------- .note.nv.tkinfo           --------------------------
	.section	.note.nv.tkinfo,"",@"SHT_NOTE"
	.sectionflags	@"SHF_NOTE_NV_TKINFO"
	.tkinfo
        /*0018*/ 	.word	0x00000002
        /*0030*/ 	.string	""
        /*0030*/ 	.string	"ptxas"
        /*0030*/ 	.string	"Cuda compilation tools, release 13.0, V13.0.88"
        /*0030*/ 	.string	"Build cuda_13.0.r13.0/compiler.36424714_0"
        /*0030*/ 	.string	"-v  -suppress-debug-info  -lineinfo  -arch sm_90a "



//--------------------- .note.nv.cuinfo           --------------------------
	.section	.note.nv.cuinfo,"",@"SHT_NOTE"
	.sectionflags	@"SHF_NOTE_NV_CUINFO"
        /*0018*/ 	.short	0x0002
        /*001a*/ 	.short	0x005a
        /*001c*/ 	.short	0x0082
	.zero		2


//--------------------- .nv.info                  --------------------------
	.section	.nv.info,"",@"SHT_CUDA_INFO"
	.align	4


	//----- nvinfo : EIATTR_REGCOUNT
	.align		4
        /*0000*/ 	.byte	0x04, 0x2f
        /*0002*/ 	.short	(.L_2 - .L_1)
	.align		4
.L_1:
        /*0004*/ 	.word	index@(attn_fwd)
        /*0008*/ 	.word	0x000000ff


	//----- nvinfo : EIATTR_FRAME_SIZE
	.align		4
.L_2:
        /*000c*/ 	.byte	0x04, 0x11
        /*000e*/ 	.short	(.L_4 - .L_3)
	.align		4
.L_3:
        /*0010*/ 	.word	index@(attn_fwd)
        /*0014*/ 	.word	0x00000728


	//----- nvinfo : EIATTR_MIN_STACK_SIZE
	.align		4
.L_4:
        /*0018*/ 	.byte	0x04, 0x12
        /*001a*/ 	.short	(.L_6 - .L_5)
	.align		4
.L_5:
        /*001c*/ 	.word	index@(attn_fwd)
        /*0020*/ 	.word	0x00000728
.L_6:


//--------------------- .nv.compat                --------------------------
	.section	.nv.compat,"",@"SHT_CUDA_COMPAT_INFO"
	.align	4
        /*0000*/ 	.byte	0x02, 0x09, 0x01, 0x00, 0x02, 0x02, 0x01, 0x00, 0x02, 0x05, 0x05, 0x00, 0x03, 0x07, 0x01, 0x01
        /*0010*/ 	.byte	0x02, 0x03, 0x00, 0x00, 0x02, 0x06, 0x01, 0x00, 0x04, 0x0b, 0x08, 0x00, 0x00, 0x00, 0x00, 0x00
        /*0020*/ 	.byte	0x00, 0x00, 0x00, 0x00


//--------------------- .nv.info.attn_fwd         --------------------------
	.section	.nv.info.attn_fwd,"",@"SHT_CUDA_INFO"
	.sectionflags	@""
	.align	4


	//----- nvinfo : EIATTR_CUDA_API_VERSION
	.align		4
        /*0000*/ 	.byte	0x04, 0x37
        /*0002*/ 	.short	(.L_8 - .L_7)
.L_7:
        /*0004*/ 	.word	0x00000082


	//----- nvinfo : EIATTR_KPARAM_INFO
	.align		4
.L_8:
        /*0008*/ 	.byte	0x04, 0x17
        /*000a*/ 	.short	(.L_10 - .L_9)
.L_9:
        /*000c*/ 	.word	0x00000000
        /*0010*/ 	.short	0x0019
        /*0012*/ 	.short	0x0080
        /*0014*/ 	.byte	0x00, 0xf4, 0x21, 0x00


	//----- nvinfo : EIATTR_KPARAM_INFO
	.align		4
.L_10:
        /*0018*/ 	.byte	0x04, 0x17
        /*001a*/ 	.short	(.L_12 - .L_11)
.L_11:
        /*001c*/ 	.word	0x00000000
        /*0020*/ 	.short	0x0018
        /*0022*/ 	.short	0x0078
        /*0024*/ 	.byte	0x00, 0xf4, 0x21, 0x00


	//----- nvinfo : EIATTR_KPARAM_INFO
	.align		4
.L_12:
        /*0028*/ 	.byte	0x04, 0x17
        /*002a*/ 	.short	(.L_14 - .L_13)
.L_13:
        /*002c*/ 	.word	0x00000000
        /*0030*/ 	.short	0x0017
        /*0032*/ 	.short	0x0070
        /*0034*/ 	.byte	0x00, 0xf0, 0x11, 0x00


	//----- nvinfo : EIATTR_KPARAM_INFO
	.align		4
.L_14:
        /*0038*/ 	.byte	0x04, 0x17
        /*003a*/ 	.short	(.L_16 - .L_15)
.L_15:
        /*003c*/ 	.word	0x00000000
        /*0040*/ 	.short	0x0016
        /*0042*/ 	.short	0x006c
        /*0044*/ 	.byte	0x00, 0xf0, 0x11, 0x00


	//----- nvinfo : EIATTR_KPARAM_INFO
	.align		4
.L_16:
        /*0048*/ 	.byte	0x04, 0x17
        /*004a*/ 	.short	(.L_18 - .L_17)
.L_17:
        /*004c*/ 	.word	0x00000000
        /*0050*/ 	.short	0x0015
        /*0052*/ 	.short	0x0068
        /*0054*/ 	.byte	0x00, 0xf0, 0x11, 0x00


	//----- nvinfo : EIATTR_KPARAM_INFO
	.align		4
.L_18:
        /*0058*/ 	.byte	0x04, 0x17
        /*005a*/ 	.short	(.L_20 - .L_19)
.L_19:
        /*005c*/ 	.word	0x00000000
        /*0060*/ 	.short	0x0014
        /*0062*/ 	.short	0x0064
        /*0064*/ 	.byte	0x00, 0xf0, 0x11, 0x00


	//----- nvinfo : EIATTR_KPARAM_INFO
	.align		4
.L_20:
        /*0068*/ 	.byte	0x04, 0x17
        /*006a*/ 	.short	(.L_22 - .L_21)
.L_21:
        /*006c*/ 	.word	0x00000000
        /*0070*/ 	.short	0x0013
        /*0072*/ 	.short	0x0060
        /*0074*/ 	.byte	0x00, 0xf0, 0x11, 0x00


	//----- nvinfo : EIATTR_KPARAM_INFO
	.align		4
.L_22:
        /*0078*/ 	.byte	0x04, 0x17
        /*007a*/ 	.short	(.L_24 - .L_23)
.L_23:
        /*007c*/ 	.word	0x00000000
        /*0080*/ 	.short	0x0012
        /*0082*/ 	.short	0x005c
        /*0084*/ 	.byte	0x00, 0xf0, 0x11, 0x00


	//----- nvinfo : EIATTR_KPARAM_INFO
	.align		4
.L_24:
        /*0088*/ 	.byte	0x04, 0x17
        /*008a*/ 	.short	(.L_26 - .L_25)
.L_25:
        /*008c*/ 	.word	0x00000000
        /*0090*/ 	.short	0x0011
        /*0092*/ 	.short	0x0058
        /*0094*/ 	.byte	0x00, 0xf0, 0x11, 0x00


	//----- nvinfo : EIATTR_KPARAM_INFO
	.align		4
.L_26:
        /*0098*/ 	.byte	0x04, 0x17
        /*009a*/ 	.short	(.L_28 - .L_27)
.L_27:
        /*009c*/ 	.word	0x00000000
        /*00a0*/ 	.short	0x0010
        /*00a2*/ 	.short	0x0054
        /*00a4*/ 	.byte	0x00, 0xf0, 0x11, 0x00


	//----- nvinfo : EIATTR_KPARAM_INFO
	.align		4
.L_28:
        /*00a8*/ 	.byte	0x04, 0x17
        /*00aa*/ 	.short	(.L_30 - .L_29)
.L_29:
        /*00ac*/ 	.word	0x00000000
        /*00b0*/ 	.short	0x000f
        /*00b2*/ 	.short	0x0050
        /*00b4*/ 	.byte	0x00, 0xf0, 0x11, 0x00


	//----- nvinfo : EIATTR_KPARAM_INFO
	.align		4
.L_30:
        /*00b8*/ 	.byte	0x04, 0x17
        /*00ba*/ 	.short	(.L_32 - .L_31)
.L_31:
        /*00bc*/ 	.word	0x00000000
        /*00c0*/ 	.short	0x000e
        /*00c2*/ 	.short	0x004c
        /*00c4*/ 	.byte	0x00, 0xf0, 0x11, 0x00


	//----- nvinfo : EIATTR_KPARAM_INFO
	.align		4
.L_32:
        /*00c8*/ 	.byte	0x04, 0x17
        /*00ca*/ 	.short	(.L_34 - .L_33)
.L_33:
        /*00cc*/ 	.word	0x00000000
        /*00d0*/ 	.short	0x000d
        /*00d2*/ 	.short	0x0048
        /*00d4*/ 	.byte	0x00, 0xf0, 0x11, 0x00


	//----- nvinfo : EIATTR_KPARAM_INFO
	.align		4
.L_34:
        /*00d8*/ 	.byte	0x04, 0x17
        /*00da*/ 	.short	(.L_36 - .L_35)
.L_35:
        /*00dc*/ 	.word	0x00000000
        /*00e0*/ 	.short	0x000c
        /*00e2*/ 	.short	0x0044
        /*00e4*/ 	.byte	0x00, 0xf0, 0x11, 0x00


	//----- nvinfo : EIATTR_KPARAM_INFO
	.align		4
.L_36:
        /*00e8*/ 	.byte	0x04, 0x17
        /*00ea*/ 	.short	(.L_38 - .L_37)
.L_37:
        /*00ec*/ 	.word	0x00000000
        /*00f0*/ 	.short	0x000b
        /*00f2*/ 	.short	0x0040
        /*00f4*/ 	.byte	0x00, 0xf0, 0x11, 0x00


	//----- nvinfo : EIATTR_KPARAM_INFO
	.align		4
.L_38:
        /*00f8*/ 	.byte	0x04, 0x17
        /*00fa*/ 	.short	(.L_40 - .L_39)
.L_39:
        /*00fc*/ 	.word	0x00000000
        /*0100*/ 	.short	0x000a
        /*0102*/ 	.short	0x003c
        /*0104*/ 	.byte	0x00, 0xf0, 0x11, 0x00


	//----- nvinfo : EIATTR_KPARAM_INFO
	.align		4
.L_40:
        /*0108*/ 	.byte	0x04, 0x17
        /*010a*/ 	.short	(.L_42 - .L_41)
.L_41:
        /*010c*/ 	.word	0x00000000
        /*0110*/ 	.short	0x0009
        /*0112*/ 	.short	0x0038
        /*0114*/ 	.byte	0x00, 0xf0, 0x11, 0x00


	//----- nvinfo : EIATTR_KPARAM_INFO
	.align		4
.L_42:
        /*0118*/ 	.byte	0x04, 0x17
        /*011a*/ 	.short	(.L_44 - .L_43)
.L_43:
        /*011c*/ 	.word	0x00000000
        /*0120*/ 	.short	0x0008
        /*0122*/ 	.short	0x0034
        /*0124*/ 	.byte	0x00, 0xf0, 0x11, 0x00


	//----- nvinfo : EIATTR_KPARAM_INFO
	.align		4
.L_44:
        /*0128*/ 	.byte	0x04, 0x17
        /*012a*/ 	.short	(.L_46 - .L_45)
.L_45:
        /*012c*/ 	.word	0x00000000
        /*0130*/ 	.short	0x0007
        /*0132*/ 	.short	0x0030
        /*0134*/ 	.byte	0x00, 0xf0, 0x11, 0x00


	//----- nvinfo : EIATTR_KPARAM_INFO
	.align		4
.L_46:
        /*0138*/ 	.byte	0x04, 0x17
        /*013a*/ 	.short	(.L_48 - .L_47)
.L_47:
        /*013c*/ 	.word	0x00000000
        /*0140*/ 	.short	0x0006
        /*0142*/ 	.short	0x002c
        /*0144*/ 	.byte	0x00, 0xf0, 0x11, 0x00


	//----- nvinfo : EIATTR_KPARAM_INFO
	.align		4
.L_48:
        /*0148*/ 	.byte	0x04, 0x17
        /*014a*/ 	.short	(.L_50 - .L_49)
.L_49:
        /*014c*/ 	.word	0x00000000
        /*0150*/ 	.short	0x0005
        /*0152*/ 	.short	0x0028
        /*0154*/ 	.byte	0x00, 0xf0, 0x11, 0x00


	//----- nvinfo : EIATTR_KPARAM_INFO
	.align		4
.L_50:
        /*0158*/ 	.byte	0x04, 0x17
        /*015a*/ 	.short	(.L_52 - .L_51)
.L_51:
        /*015c*/ 	.word	0x00000000
        /*0160*/ 	.short	0x0004
        /*0162*/ 	.short	0x0020
        /*0164*/ 	.byte	0x00, 0xf4, 0x21, 0x00


	//----- nvinfo : EIATTR_KPARAM_INFO
	.align		4
.L_52:
        /*0168*/ 	.byte	0x04, 0x17
        /*016a*/ 	.short	(.L_54 - .L_53)
.L_53:
        /*016c*/ 	.word	0x00000000
        /*0170*/ 	.short	0x0003
        /*0172*/ 	.short	0x0018
        /*0174*/ 	.byte	0x00, 0xf4, 0x21, 0x00


	//----- nvinfo : EIATTR_KPARAM_INFO
	.align		4
.L_54:
        /*0178*/ 	.byte	0x04, 0x17
        /*017a*/ 	.short	(.L_56 - .L_55)
.L_55:
        /*017c*/ 	.word	0x00000000
        /*0180*/ 	.short	0x0002
        /*0182*/ 	.short	0x0010
        /*0184*/ 	.byte	0x00, 0xf4, 0x21, 0x00


	//----- nvinfo : EIATTR_KPARAM_INFO
	.align		4
.L_56:
        /*0188*/ 	.byte	0x04, 0x17
        /*018a*/ 	.short	(.L_58 - .L_57)
.L_57:
        /*018c*/ 	.word	0x00000000
        /*0190*/ 	.short	0x0001
        /*0192*/ 	.short	0x0008
        /*0194*/ 	.byte	0x00, 0xf4, 0x21, 0x00


	//----- nvinfo : EIATTR_KPARAM_INFO
	.align		4
.L_58:
        /*0198*/ 	.byte	0x04, 0x17
        /*019a*/ 	.short	(.L_60 - .L_59)
.L_59:
        /*019c*/ 	.word	0x00000000
        /*01a0*/ 	.short	0x0000
        /*01a2*/ 	.short	0x0000
        /*01a4*/ 	.byte	0x00, 0xf4, 0x21, 0x00


	//----- nvinfo : EIATTR_SPARSE_MMA_MASK
	.align		4
.L_60:
        /*01a8*/ 	.byte	0x03, 0x50
        /*01aa*/ 	.short	0x0000


	//----- nvinfo : EIATTR_MAXREG_COUNT
	.align		4
        /*01ac*/ 	.byte	0x03, 0x1b
        /*01ae*/ 	.short	0x00ff


	//----- nvinfo : EIATTR_NUM_BARRIERS
	.align		4
        /*01b0*/ 	.byte	0x02, 0x4c
        /*01b2*/ 	.byte	0x01
	.zero		1


	//----- nvinfo : EIATTR_ANNOTATIONS
	.align		4
        /*01b4*/ 	.byte	0x04, 0x55
        /*01b6*/ 	.short	(.L_62 - .L_61)


	//   ....[0]....
.L_61:
        /*01b8*/ 	.word	0x00000001
        /*01bc*/ 	.byte	0xb0, 0x10, 0x00, 0x00, 0x01, 0x00, 0x00, 0x00, 0x50, 0x12, 0x00, 0x00, 0x01, 0x00, 0x00, 0x00
        /* <DEDUP_REMOVED lines=227> */
        /*0ffc*/ 	.byte	0x20, 0xa3, 0x00, 0x00, 0x01, 0x00, 0x00, 0x00, 0x50, 0xa3, 0x00, 0x00


	//----- nvinfo : EIATTR_MERCURY_ISA_VERSION
	.align		4
.L_62:
        /*1008*/ 	.byte	0x03, 0x5f
        /*100a*/ 	.short	0x0101


	//----- nvinfo : EIATTR_COOP_GROUP_MASK_REGIDS
	.align		4
        /*100c*/ 	.byte	0x04, 0x29
        /*100e*/ 	.short	(.L_64 - .L_63)


	//   ....[0]....
.L_63:
        /*1010*/ 	.word	0xffffffff


	//   ....[1]....
        /*1014*/ 	.word	0xffffffff


	//   ....[2]....
        /*1018*/ 	.word	0xffffffff


	//   ....[3]....
        /*101c*/ 	.word	0xffffffff


	//   ....[4]....
        /*1020*/ 	.word	0xffffffff


	//   ....[5]....
        /*1024*/ 	.word	0xffffffff


	//   ....[6]....
        /*1028*/ 	.word	0xffffffff


	//   ....[7]....
        /*102c*/ 	.word	0xffffffff


	//   ....[8]....
        /*1030*/ 	.word	0xffffffff


	//   ....[9]....
        /*1034*/ 	.word	0xffffffff


	//   ....[10]....
        /*1038*/ 	.word	0xffffffff


	//   ....[11]....
        /*103c*/ 	.word	0xffffffff


	//   ....[12]....
        /*1040*/ 	.word	0xffffffff


	//   ....[13]....
        /*1044*/ 	.word	0xffffffff


	//   ....[14]....
        /*1048*/ 	.word	0xffffffff


	//   ....[15]....
        /*104c*/ 	.word	0xffffffff


	//   ....[16]....
        /*1050*/ 	.word	0xffffffff


	//   ....[17]....
        /*1054*/ 	.word	0xffffffff


	//   ....[18]....
        /*1058*/ 	.word	0xffffffff


	//   ....[19]....
        /*105c*/ 	.word	0xffffffff


	//   ....[20]....
        /*1060*/ 	.word	0xffffffff


	//   ....[21]....
        /*1064*/ 	.word	0xffffffff


	//----- nvinfo : EIATTR_COOP_GROUP_INSTR_OFFSETS
	.align		4
.L_64:
        /*1068*/ 	.byte	0x04, 0x28
        /*106a*/ 	.short	(.L_66 - .L_65)


	//   ....[0]....
.L_65:
        /*106c*/ 	.word	0x00008750


	//   ....[1]....
        /*1070*/ 	.word	0x00008760


	//   ....[2]....
        /*1074*/ 	.word	0x00008770


	//   ....[3]....
        /*1078*/ 	.word	0x00008780


	//   ....[4]....
        /*107c*/ 	.word	0x000087d0


	//   ....[5]....
        /*1080*/ 	.word	0x000087e0


	//   ....[6]....
        /*1084*/ 	.word	0x000087f0


	//   ....[7]....
        /*1088*/ 	.word	0x00008800


	//   ....[8]....
        /*108c*/ 	.word	0x00008960


	//   ....[9]....
        /*1090*/ 	.word	0x00008980


	//   ....[10]....
        /*1094*/ 	.word	0x000089a0


	//   ....[11]....
        /*1098*/ 	.word	0x00008e50


	//   ....[12]....
        /*109c*/ 	.word	0x00008e60


	//   ....[13]....
        /*10a0*/ 	.word	0x00008e70


	//   ....[14]....
        /*10a4*/ 	.word	0x00008e80


	//   ....[15]....
        /*10a8*/ 	.word	0x00008ed0


	//   ....[16]....
        /*10ac*/ 	.word	0x00008ee0


	//   ....[17]....
        /*10b0*/ 	.word	0x00008ef0


	//   ....[18]....
        /*10b4*/ 	.word	0x00008f00


	//   ....[19]....
        /*10b8*/ 	.word	0x00008fc0


	//   ....[20]....
        /*10bc*/ 	.word	0x00008fe0


	//   ....[21]....
        /*10c0*/ 	.word	0x00009000


	//----- nvinfo : EIATTR_EXIT_INSTR_OFFSETS
	.align		4
.L_66:
        /*10c4*/ 	.byte	0x04, 0x1c
        /*10c6*/ 	.short	(.L_68 - .L_67)


	//   ....[0]....
.L_67:
        /*10c8*/ 	.word	0x0000d620


	//   ....[1]....
        /*10cc*/ 	.word	0x0000d650


	//----- nvinfo : EIATTR_REQNTID
	.align		4
.L_68:
        /*10d0*/ 	.byte	0x04, 0x10
        /*10d2*/ 	.short	(.L_70 - .L_69)
.L_69:
        /*10d4*/ 	.word	0x00000100
        /*10d8*/ 	.word	0x00000001
        /*10dc*/ 	.word	0x00000001


	//----- nvinfo : EIATTR_CBANK_PARAM_SIZE
	.align		4
.L_70:
        /*10e0*/ 	.byte	0x03, 0x19
        /*10e2*/ 	.short	0x0088


	//----- nvinfo : EIATTR_PARAM_CBANK
	.align		4
        /*10e4*/ 	.byte	0x04, 0x0a
        /*10e6*/ 	.short	(.L_72 - .L_71)
	.align		4
.L_71:
        /*10e8*/ 	.word	index@(.nv.constant0.attn_fwd)
        /*10ec*/ 	.short	0x0210
        /*10ee*/ 	.short	0x0088


	//----- nvinfo : EIATTR_SW_WAR
	.align		4
.L_72:
        /*10f0*/ 	.byte	0x04, 0x36
        /*10f2*/ 	.short	(.L_74 - .L_73)
.L_73:
        /*10f4*/ 	.word	0x00000008
.L_74:


//--------------------- .nv.callgraph             --------------------------
	.section	.nv.callgraph,"",@"SHT_CUDA_CALLGRAPH"
	.align	4
	.sectionentsize	8
	.align		4
        /*0000*/ 	.word	0x00000000
	.align		4
        /*0004*/ 	.word	0xffffffff
	.align		4
        /*0008*/ 	.word	0x00000000
	.align		4
        /*000c*/ 	.word	0xfffffffe
	.align		4
        /*0010*/ 	.word	0x00000000
	.align		4
        /*0014*/ 	.word	0xfffffffd
	.align		4
        /*0018*/ 	.word	0x00000000
	.align		4
        /*001c*/ 	.word	0xfffffffc


//--------------------- .nv.constant4             --------------------------
	.section	.nv.constant4,"a",@progbits
	.align	8
	.align		8
.nv.constant4:
        /*0000*/ 	.dword	_$_str


//--------------------- .text.attn_fwd            --------------------------
	.section	.text.attn_fwd,"ax",@progbits
	.align	128
        .global         attn_fwd
        .type           attn_fwd,@function
        .size           attn_fwd,(.L_x_3 - attn_fwd)
        .other          attn_fwd,@"STO_CUDA_ENTRY STV_DEFAULT"
attn_fwd:
.text.attn_fwd:
[----:B------:R-:W0:Y:S01]  /*0000*/  LDC R1, c[0x0][0x28] ;  /* 0x00000a00ff017b82 */ /* 0x000e220000000800 */
[----:B------:R-:W1:Y:S07]  /*0010*/  S2R R44, SR_TID.X ;  /* 0x00000000002c7919 */ /* 0x000e6e0000002100 */
[----:B------:R-:W2:Y:S01]  /*0020*/  S2UR UR7, SR_CTAID.Y ;  /* 0x00000000000779c3 */ /* 0x000ea20000002600 */
[----:B------:R-:W-:Y:S01]  /*0030*/  ULDC.64 UR4, c[0x0][0x240] ;  /* 0x0000900000047ab9 */ /* 0x000fe20000000a00 */
[----:B------:R-:W-:Y:S01]  /*0040*/  ULDC.64 UR10, c[0x0][0x208] ;  /* 0x00008200000a7ab9 */ /* 0x000fe20000000a00 */
[----:B------:R-:W3:Y:S01]  /*0050*/  S2R R3, SR_CTAID.X ;  /* 0x0000000000037919 */ /* 0x000ee20000002500 */
[----:B0-----:R-:W-:-:S04]  /*0060*/  VIADD R1, R1, 0xfffff8d8 ;  /* 0xfffff8d801017836 */ /* 0x001fc80000000000 */
[----:B------:R-:W0:Y:S08]  /*0070*/  LDC R45, c[0x0][0x248] ;  /* 0x00009200ff2d7b82 */ /* 0x000e300000000800 */
[----:B------:R-:W4:Y:S01]  /*0080*/  LDC.64 R42, c[0x0][0x210] ;  /* 0x00008400ff2a7b82 */ /* 0x000f220000000a00 */
[----:B--2---:R-:W-:-:S04]  /*0090*/  UIMAD UR4, UR7, UR4, URZ ;  /* 0x00000004070472a4 */ /* 0x004fc8000f8e023f */
[----:B------:R-:W-:Y:S01]  /*00a0*/  USHF.L.U32 UR6, UR4, 0x1, URZ ;  /* 0x0000000104067899 */ /* 0x000fe2000800063f */
[----:B-1----:R-:W-:Y:S02]  /*00b0*/  LOP3.LUT R252, R44, 0x1f, RZ, 0xc0, !PT ;  /* 0x0000001f2cfc7812 */ /* 0x002fe400078ec0ff */
[----:B------:R-:W-:-:S03]  /*00c0*/  SHF.R.U32.HI R2, RZ, 0x5, R44 ;  /* 0x00000005ff027819 */ /* 0x000fc6000001162c */
[----:B---3--:R-:W-:Y:S01]  /*00d0*/  IMAD R252, R3, 0x20, R252 ;  /* 0x0000002003fc7824 */ /* 0x008fe200078e02fc */
[----:B------:R-:W-:-:S03]  /*00e0*/  SGXT.U32 R2, R2, 0x3 ;  /* 0x000000030202781a */ /* 0x000fc60000000000 */
[----:B------:R-:W-:Y:S01]  /*00f0*/  IMAD R0, R252, UR5, RZ ;  /* 0x00000005fc007c24 */ /* 0x000fe2000f8e02ff */
[----:B------:R-:W-:Y:S01]  /*0100*/  UIMAD.WIDE UR4, UR4, 0x2, URZ ;  /* 0x00000002040478a5 */ /* 0x000fe2000f8e023f */
[----:B0-----:R-:W-:Y:S02]  /*0110*/  IMAD R5, R2, R45, RZ ;  /* 0x0000002d02057224 */ /* 0x001fe400078e02ff */
[C---:B------:R-:W-:Y:S02]  /*0120*/  IMAD.SHL.U32 R3, R0.reuse, 0x2, RZ ;  /* 0x0000000200037824 */ /* 0x040fe400078e00ff */
[----:B------:R-:W-:Y:S01]  /*0130*/  IMAD.HI R0, R0, 0x2, RZ ;  /* 0x0000000200007827 */ /* 0x000fe200078e02ff */
[----:B------:R-:W-:Y:S02]  /*0140*/  LEA R7, R45, R5, 0x3 ;  /* 0x000000052d077211 */ /* 0x000fe400078e18ff */
[----:B----4-:R-:W-:-:S04]  /*0150*/  IADD3 R15, P0, P1, R3, UR6, R42 ;  /* 0x00000006030f7c10 */ /* 0x010fc8000f91e02a */
[----:B------:R-:W-:Y:S01]  /*0160*/  IADD3.X R43, R0, UR5, R43, P0, P1 ;  /* 0x00000005002b7c10 */ /* 0x000fe200087e242b */
[----:B------:R-:W-:Y:S01]  /*0170*/  IMAD R0, R45, 0x8, R7 ;  /* 0x000000082d007824 */ /* 0x000fe200078e0207 */
[-C--:B------:R-:W-:Y:S02]  /*0180*/  LEA R2, P0, R5, R15.reuse, 0x1 ;  /* 0x0000000f05027211 */ /* 0x080fe400078008ff */
[----:B------:R-:W-:Y:S01]  /*0190*/  LEA R4, P1, R7, R15, 0x1 ;  /* 0x0000000f07047211 */ /* 0x000fe200078208ff */
[----:B------:R-:W-:Y:S01]  /*01a0*/  IMAD R9, R45, 0x8, R0 ;  /* 0x000000082d097824 */ /* 0x000fe200078e0200 */
[----:B------:R-:W-:Y:S02]  /*01b0*/  LEA.HI.X.SX32 R3, R5, R43, 0x1, P0 ;  /* 0x0000002b05037211 */ /* 0x000fe400000f0eff */
[C---:B------:R-:W-:Y:S02]  /*01c0*/  LEA R6, P0, R0.reuse, R15, 0x1 ;  /* 0x0000000f00067211 */ /* 0x040fe400078008ff */
[-C--:B------:R-:W-:Y:S01]  /*01d0*/  LEA.HI.X.SX32 R5, R7, R43.reuse, 0x1, P1 ;  /* 0x0000002b07057211 */ /* 0x080fe200008f0eff */
[----:B------:R0:W2:Y:S01]  /*01e0*/  LDG.E.U16 R16, desc[UR10][R2.64] ;  /* 0x0000000a02107981 */ /* 0x0000a2000c1e1500 */
[----:B------:R-:W-:Y:S01]  /*01f0*/  LEA.HI.X.SX32 R7, R0, R43, 0x1, P0 ;  /* 0x0000002b00077211 */ /* 0x000fe200000f0eff */
[----:B------:R-:W-:Y:S01]  /*0200*/  IMAD R0, R45, 0x8, R9 ;  /* 0x000000082d007824 */ /* 0x000fe200078e0209 */
[C---:B------:R-:W-:Y:S01]  /*0210*/  LEA R8, P0, R9.reuse, R15, 0x1 ;  /* 0x0000000f09087211 */ /* 0x040fe200078008ff */
[----:B------:R1:W3:Y:S03]  /*0220*/  LDG.E.U16 R17, desc[UR10][R4.64] ;  /* 0x0000000a04117981 */ /* 0x0002e6000c1e1500 */
[----:B------:R-:W-:Y:S01]  /*0230*/  LEA.HI.X.SX32 R9, R9, R43, 0x1, P0 ;  /* 0x0000002b09097211 */ /* 0x000fe200000f0eff */
[----:B------:R4:W5:Y:S01]  /*0240*/  LDG.E.U16 R18, desc[UR10][R6.64] ;  /* 0x0000000a06127981 */ /* 0x000962000c1e1500 */
[----:B------:R-:W-:-:S02]  /*0250*/  LEA R10, P0, R0, R15, 0x1 ;  /* 0x0000000f000a7211 */ /* 0x000fc400078008ff */
[----:B------:R-:W-:Y:S01]  /*0260*/  LEA R13, R45, R0, 0x3 ;  /* 0x000000002d0d7211 */ /* 0x000fe200078e18ff */
[----:B------:R4:W5:Y:S01]  /*0270*/  LDG.E.U16 R19, desc[UR10][R8.64] ;  /* 0x0000000a08137981 */ /* 0x000962000c1e1500 */
[----:B------:R-:W-:-:S03]  /*0280*/  LEA.HI.X.SX32 R11, R0, R43, 0x1, P0 ;  /* 0x0000002b000b7211 */ /* 0x000fc600000f0eff */
[----:B------:R-:W-:Y:S01]  /*0290*/  IMAD R0, R45, 0x8, R13 ;  /* 0x000000082d007824 */ /* 0x000fe200078e020d */
[-C--:B0-----:R-:W-:Y:S01]  /*02a0*/  LEA R2, P0, R13, R15.reuse, 0x1 ;  /* 0x0000000f0d027211 */ /* 0x081fe200078008ff */
[----:B------:R0:W5:Y:S02]  /*02b0*/  LDG.E.U16 R20, desc[UR10][R10.64] ;  /* 0x0000000a0a147981 */ /* 0x000164000c1e1500 */
[----:B------:R-:W-:Y:S01]  /*02c0*/  IMAD R14, R45, 0x8, R0 ;  /* 0x000000082d0e7824 */ /* 0x000fe200078e0200 */
[C---:B------:R-:W-:Y:S02]  /*02d0*/  LEA R12, P1, R0.reuse, R15, 0x1 ;  /* 0x0000000f000c7211 */ /* 0x040fe400078208ff */
[-C--:B------:R-:W-:Y:S02]  /*02e0*/  LEA.HI.X.SX32 R3, R13, R43.reuse, 0x1, P0 ;  /* 0x0000002b0d037211 */ /* 0x080fe400000f0eff */
[----:B------:R-:W-:Y:S01]  /*02f0*/  LEA.HI.X.SX32 R13, R0, R43, 0x1, P1 ;  /* 0x0000002b000d7211 */ /* 0x000fe200008f0eff */
[----:B------:R-:W-:Y:S01]  /*0300*/  IMAD R0, R45, 0x8, R14 ;  /* 0x000000082d007824 */ /* 0x000fe200078e020e */
[C---:B-1----:R-:W-:Y:S01]  /*0310*/  LEA R4, P0, R14.reuse, R15, 0x1 ;  /* 0x0000000f0e047211 */ /* 0x042fe200078008ff */
[----:B------:R1:W5:Y:S03]  /*0320*/  LDG.E.U16 R21, desc[UR10][R2.64] ;  /* 0x0000000a02157981 */ /* 0x000366000c1e1500 */
[----:B------:R-:W-:Y:S01]  /*0330*/  LEA.HI.X.SX32 R5, R14, R43, 0x1, P0 ;  /* 0x0000002b0e057211 */ /* 0x000fe200000f0eff */
[----:B------:R-:W5:Y:S01]  /*0340*/  LDG.E.U16 R22, desc[UR10][R12.64] ;  /* 0x0000000a0c167981 */ /* 0x000f62000c1e1500 */
[----:B----4-:R-:W-:-:S02]  /*0350*/  LEA R6, P0, R0, R15, 0x1 ;  /* 0x0000000f00067211 */ /* 0x010fc400078008ff */
[----:B------:R-:W-:Y:S01]  /*0360*/  LEA R9, R45, R0, 0x3 ;  /* 0x000000002d097211 */ /* 0x000fe200078e18ff */
[----:B------:R4:W5:Y:S01]  /*0370*/  LDG.E.U16 R23, desc[UR10][R4.64] ;  /* 0x0000000a04177981 */ /* 0x000962000c1e1500 */
[----:B------:R-:W-:-:S03]  /*0380*/  LEA.HI.X.SX32 R7, R0, R43, 0x1, P0 ;  /* 0x0000002b00077211 */ /* 0x000fc600000f0eff */
[----:B------:R-:W-:Y:S01]  /*0390*/  IMAD R0, R45, 0x8, R9 ;  /* 0x000000082d007824 */ /* 0x000fe200078e0209 */
[-C--:B------:R-:W-:Y:S01]  /*03a0*/  LEA R8, P0, R9, R15.reuse, 0x1 ;  /* 0x0000000f09087211 */ /* 0x080fe200078008ff */
[----:B------:R4:W5:Y:S02]  /*03b0*/  LDG.E.U16 R24, desc[UR10][R6.64] ;  /* 0x0000000a06187981 */ /* 0x000964000c1e1500 */
[----:B------:R-:W-:Y:S01]  /*03c0*/  IMAD R14, R45, 0x8, R0 ;  /* 0x000000082d0e7824 */ /* 0x000fe200078e0200 */
[C---:B0-----:R-:W-:Y:S02]  /*03d0*/  LEA R10, P1, R0.reuse, R15, 0x1 ;  /* 0x0000000f000a7211 */ /* 0x041fe400078208ff */
        /* <DEDUP_REMOVED lines=9> */
[----:B------:R1:W4:Y:S01]  /*0470*/  LDG.E.U16 R27, desc[UR10][R2.64] ;  /* 0x0000000a021b7981 */ /* 0x000322000c1e1500 */
[----:B------:R-:W-:-:S03]  /*0480*/  LEA.HI.X.SX32 R5, R0, R43, 0x1, P0 ;  /* 0x0000002b00057211 */ /* 0x000fc600000f0eff */
[----:B------:R-:W-:Y:S01]  /*0490*/  IMAD R0, R45, 0x8, R13 ;  /* 0x000000082d007824 */ /* 0x000fe200078e020d */
[-C--:B------:R-:W-:Y:S01]  /*04a0*/  LEA R6, P0, R13, R15.reuse, 0x1 ;  /* 0x0000000f0d067211 */ /* 0x080fe200078008ff */
[----:B------:R1:W4:Y:S02]  /*04b0*/  LDG.E.U16 R28, desc[UR10][R4.64] ;  /* 0x0000000a041c7981 */ /* 0x000324000c1e1500 */
[----:B------:R-:W-:Y:S01]  /*04c0*/  IMAD R14, R45, 0x8, R0 ;  /* 0x000000082d0e7824 */ /* 0x000fe200078e0200 */
[C---:B------:R-:W-:Y:S02]  /*04d0*/  LEA R12, P1, R0.reuse, R15, 0x1 ;  /* 0x0000000f000c7211 */ /* 0x040fe400078208ff */
[-C--:B------:R-:W-:Y:S02]  /*04e0*/  LEA.HI.X.SX32 R7, R13, R43.reuse, 0x1, P0 ;  /* 0x0000002b0d077211 */ /* 0x080fe400000f0eff */
[----:B------:R-:W-:Y:S01]  /*04f0*/  LEA.HI.X.SX32 R13, R0, R43, 0x1, P1 ;  /* 0x0000002b000d7211 */ /* 0x000fe200008f0eff */
[----:B------:R-:W-:Y:S01]  /*0500*/  IMAD R0, R45, 0x8, R14 ;  /* 0x000000082d007824 */ /* 0x000fe200078e020e */
[C---:B0-----:R-:W-:Y:S01]  /*0510*/  LEA R8, P0, R14.reuse, R15, 0x1 ;  /* 0x0000000f0e087211 */ /* 0x041fe200078008ff */
[----:B------:R0:W4:Y:S03]  /*0520*/  LDG.E.U16 R29, desc[UR10][R6.64] ;  /* 0x0000000a061d7981 */ /* 0x000126000c1e1500 */
[----:B------:R-:W-:Y:S01]  /*0530*/  LEA.HI.X.SX32 R9, R14, R43, 0x1, P0 ;  /* 0x0000002b0e097211 */ /* 0x000fe200000f0eff */
[----:B------:R-:W4:Y:S01]  /*0540*/  LDG.E.U16 R30, desc[UR10][R12.64] ;  /* 0x0000000a0c1e7981 */ /* 0x000f22000c1e1500 */
[----:B-1----:R-:W-:-:S02]  /*0550*/  LEA R2, P0, R0, R15, 0x1 ;  /* 0x0000000f00027211 */ /* 0x002fc400078008ff */
        /* <DEDUP_REMOVED lines=30> */
[----:B------:R0:W4:Y:S01]  /*0740*/  LDG.E.U16 R38, desc[UR10][R12.64] ;  /* 0x0000000a0c267981 */ /* 0x000122000c1e1500 */
        /* <DEDUP_REMOVED lines=11> */
[C---:B------:R-:W-:Y:S01]  /*0800*/  IMAD R0, R45.reuse, 0x8, R14 ;  /* 0x000000082d007824 */ /* 0x040fe200078e020e */
[C---:B0-----:R-:W-:Y:S01]  /*0810*/  LEA R2, P0, R14.reuse, R15, 0x1 ;  /* 0x0000000f0e027211 */ /* 0x041fe200078008ff */
[----:B------:R0:W4:Y:S03]  /*0820*/  LDG.E.U16 R41, desc[UR10][R8.64] ;  /* 0x0000000a08297981 */ /* 0x000126000c1e1500 */
[----:B------:R-:W-:Y:S01]  /*0830*/  LEA R13, R45, R0, 0x3 ;  /* 0x000000002d0d7211 */ /* 0x000fe200078e18ff */
[----:B------:R-:W4:Y:S01]  /*0840*/  LDG.E.U16 R10, desc[UR10][R10.64] ;  /* 0x0000000a0a0a7981 */ /* 0x000f22000c1e1500 */
[----:B------:R-:W-:-:S02]  /*0850*/  LEA.HI.X.SX32 R3, R14, R43, 0x1, P0 ;  /* 0x0000002b0e037211 */ /* 0x000fc400000f0eff */
[C---:B-1----:R-:W-:Y:S01]  /*0860*/  LEA R4, P0, R0.reuse, R15, 0x1 ;  /* 0x0000000f00047211 */ /* 0x042fe200078008ff */
[C---:B------:R-:W-:Y:S02]  /*0870*/  IMAD R14, R45.reuse, 0x8, R13 ;  /* 0x000000082d0e7824 */ /* 0x040fe400078e020d */
[----:B------:R1:W4:Y:S01]  /*0880*/  LDG.E.U16 R42, desc[UR10][R2.64] ;  /* 0x0000000a022a7981 */ /* 0x000322000c1e1500 */
[----:B------:R-:W-:Y:S01]  /*0890*/  LEA.HI.X.SX32 R5, R0, R43, 0x1, P0 ;  /* 0x0000002b00057211 */ /* 0x000fe200000f0eff */
[----:B------:R-:W-:Y:S01]  /*08a0*/  IMAD R0, R45, 0x8, R14 ;  /* 0x000000082d007824 */ /* 0x000fe200078e020e */
[CC--:B------:R-:W-:Y:S02]  /*08b0*/  LEA R6, P0, R13.reuse, R15.reuse, 0x1 ;  /* 0x0000000f0d067211 */ /* 0x0c0fe400078008ff */
[----:B------:R-:W-:Y:S02]  /*08c0*/  LEA R12, P1, R14, R15, 0x1 ;  /* 0x0000000f0e0c7211 */ /* 0x000fe400078208ff */
[----:B------:R-:W-:-:S02]  /*08d0*/  LEA.HI.X.SX32 R7, R13, R43, 0x1, P0 ;  /* 0x0000002b0d077211 */ /* 0x000fc400000f0eff */
[----:B0-----:R-:W-:Y:S02]  /*08e0*/  LEA R8, P0, R0, R15, 0x1 ;  /* 0x0000000f00087211 */ /* 0x001fe400078008ff */
[-C--:B------:R-:W-:Y:S01]  /*08f0*/  LEA.HI.X.SX32 R13, R14, R43.reuse, 0x1, P1 ;  /* 0x0000002b0e0d7211 */ /* 0x080fe200008f0eff */
[----:B------:R-:W4:Y:S01]  /*0900*/  LDG.E.U16 R6, desc[UR10][R6.64] ;  /* 0x0000000a06067981 */ /* 0x000f22000c1e1500 */
[----:B------:R-:W-:-:S03]  /*0910*/  LEA.HI.X.SX32 R9, R0, R43, 0x1, P0 ;  /* 0x0000002b00097211 */ /* 0x000fc600000f0eff */
[----:B------:R0:W4:Y:S04]  /*0920*/  LDG.E.U16 R14, desc[UR10][R4.64] ;  /* 0x0000000a040e7981 */ /* 0x000128000c1e1500 */
[----:B------:R-:W4:Y:S04]  /*0930*/  LDG.E.U16 R12, desc[UR10][R12.64] ;  /* 0x0000000a0c0c7981 */ /* 0x000f28000c1e1500 */
[----:B------:R-:W4:Y:S01]  /*0940*/  LDG.E.U16 R8, desc[UR10][R8.64] ;  /* 0x0000000a08087981 */ /* 0x000f22000c1e1500 */
[C---:B------:R-:W-:Y:S02]  /*0950*/  LOP3.LUT R0, R44.reuse, 0xc0, RZ, 0xc0, !PT ;  /* 0x000000c02c007812 */ /* 0x040fe400078ec0ff */
[----:B------:R-:W-:-:S02]  /*0960*/  LOP3.LUT R15, R44, 0xff, RZ, 0xc0, !PT ;  /* 0x000000ff2c0f7812 */ /* 0x000fc400078ec0ff */
[----:B-1----:R-:W-:-:S03]  /*0970*/  SHF.R.U32.HI R3, RZ, 0x2, R0 ;  /* 0x00000002ff037819 */ /* 0x002fc60000011600 */
[----:B------:R-:W-:Y:S01]  /*0980*/  IMAD.SHL.U32 R0, R15, 0x2, RZ ;  /* 0x000000020f007824 */ /* 0x000fe200078e00ff */
[----:B------:R-:W1:Y:S04]  /*0990*/  S2UR UR6, SR_CgaCtaId ;  /* 0x00000000000679c3 */ /* 0x000e680000008800 */
[----:B------:R-:W-:-:S04]  /*09a0*/  LOP3.LUT R43, R0, R3, RZ, 0x3c, !PT ;  /* 0x00000003002b7212 */ /* 0x000fc800078e3cff */
[----:B------:R-:W1:Y:S01]  /*09b0*/  LDC R0, c[0x0][0x280] ;  /* 0x0000a000ff007b82 */ /* 0x000e620000000800 */
[----:B------:R-:W-:Y:S01]  /*09c0*/  UMOV UR4, 0x400 ;  /* 0x0000040000047882 */ /* 0x000fe20000000000 */
[----:B------:R-:W-:Y:S01]  /*09d0*/  IMAD.MOV.U32 R2, RZ, RZ, -0x800000 ;  /* 0xff800000ff027424 */ /* 0x000fe200078e00ff */
[----:B0-----:R-:W-:Y:S01]  /*09e0*/  MOV R5, 0xff800000 ;  /* 0xff80000000057802 */ /* 0x001fe20000000f00 */
[----:B------:R-:W-:Y:S01]  /*09f0*/  IMAD.MOV.U32 R3, RZ, RZ, -0x800000 ;  /* 0xff800000ff037424 */ /* 0x000fe200078e00ff */
[----:B-1----:R-:W-:Y:S01]  /*0a00*/  ULEA UR6, UR6, UR4, 0x18 ;  /* 0x0000000406067291 */ /* 0x002fe2000f8ec03f */
[----:B------:R-:W-:Y:S01]  /*0a10*/  ISETP.GE.AND P0, PT, R0, 0x1, PT ;  /* 0x000000010000780c */ /* 0x000fe20003f06270 */
[----:B------:R-:W-:Y:S01]  /*0a20*/  IMAD.MOV.U32 R4, RZ, RZ, -0x800000 ;  /* 0xff800000ff047424 */ /* 0x000fe200078e00ff */
[----:B------:R-:W-:Y:S01]  /*0a30*/  MOV R0, 0x3f800000 ;  /* 0x3f80000000007802 */ /* 0x000fe20000000f00 */
[----:B------:R-:W-:Y:S01]  /*0a40*/  IMAD.MOV.U32 R11, RZ, RZ, 0x3f800000 ;  /* 0x3f800000ff0b7424 */ /* 0x000fe200078e00ff */
[----:B------:R-:W-:-:S02]  /*0a50*/  CS2R R64, SRZ ;  /* 0x0000000000407805 */ /* 0x000fc4000001ff00 */
[----:B------:R-:W-:Y:S02]  /*0a60*/  CS2R R66, SRZ ;  /* 0x0000000000427805 */ /* 0x000fe4000001ff00 */
[----:B------:R-:W-:Y:S02]  /*0a70*/  CS2R R76, SRZ ;  /* 0x00000000004c7805 */ /* 0x000fe4000001ff00 */
[----:B------:R-:W-:Y:S02]  /*0a80*/  CS2R R78, SRZ ;  /* 0x00000000004e7805 */ /* 0x000fe4000001ff00 */
[----:B------:R-:W-:Y:S02]  /*0a90*/  CS2R R68, SRZ ;  /* 0x0000000000447805 */ /* 0x000fe4000001ff00 */
[----:B------:R-:W-:Y:S02]  /*0aa0*/  CS2R R70, SRZ ;  /* 0x0000000000467805 */ /* 0x000fe4000001ff00 */
        /* <DEDUP_REMOVED lines=9> */
[----:B------:R-:W-:Y:S01]  /*0b40*/  CS2R R82, SRZ ;  /* 0x0000000000527805 */ /* 0x000fe2000001ff00 */
[----:B--2---:R-:W-:Y:S04]  /*0b50*/  STS.U16 [R43+UR6+0x10000], R16 ;  /* 0x010000102b007988 */ /* 0x004fe80008000406 */
[----:B---3--:R-:W-:Y:S04]  /*0b60*/  STS.U16 [R43+UR6+0x10200], R17 ;  /* 0x010200112b007988 */ /* 0x008fe80008000406 */
[----:B-----5:R-:W-:Y:S04]  /*0b70*/  STS.U16 [R43+UR6+0x10400], R18 ;  /* 0x010400122b007988 */ /* 0x020fe80008000406 */
[----:B------:R-:W-:Y:S04]  /*0b80*/  STS.U16 [R43+UR6+0x10600], R19 ;  /* 0x010600132b007988 */ /* 0x000fe80008000406 */
[----:B------:R-:W-:Y:S04]  /*0b90*/  STS.U16 [R43+UR6+0x10800], R20 ;  /* 0x010800142b007988 */ /* 0x000fe80008000406 */
[----:B------:R-:W-:Y:S04]  /*0ba0*/  STS.U16 [R43+UR6+0x10a00], R21 ;  /* 0x010a00152b007988 */ /* 0x000fe80008000406 */
[----:B------:R-:W-:Y:S04]  /*0bb0*/  STS.U16 [R43+UR6+0x10c00], R22 ;  /* 0x010c00162b007988 */ /* 0x000fe80008000406 */
[----:B------:R-:W-:Y:S04]  /*0bc0*/  STS.U16 [R43+UR6+0x10e00], R23 ;  /* 0x010e00172b007988 */ /* 0x000fe80008000406 */
[----:B------:R-:W-:Y:S04]  /*0bd0*/  STS.U16 [R43+UR6+0x11000], R24 ;  /* 0x011000182b007988 */ /* 0x000fe80008000406 */
[----:B------:R-:W-:Y:S04]  /*0be0*/  STS.U16 [R43+UR6+0x11200], R25 ;  /* 0x011200192b007988 */ /* 0x000fe80008000406 */
[----:B------:R-:W-:Y:S04]  /*0bf0*/  STS.U16 [R43+UR6+0x11400], R26 ;  /* 0x0114001a2b007988 */ /* 0x000fe80008000406 */
[----:B----4-:R-:W-:Y:S04]  /*0c00*/  STS.U16 [R43+UR6+0x11600], R27 ;  /* 0x0116001b2b007988 */ /* 0x010fe80008000406 */
        /* <DEDUP_REMOVED lines=14> */
[----:B------:R0:W-:Y:S04]  /*0cf0*/  STS.U16 [R43+UR6+0x13400], R10 ;  /* 0x0134000a2b007988 */ /* 0x0001e80008000406 */
[----:B------:R-:W-:Y:S01]  /*0d00*/  STS.U16 [R43+UR6+0x13600], R42 ;  /* 0x0136002a2b007988 */ /* 0x000fe20008000406 */
[----:B0-----:R-:W-:-:S03]  /*0d10*/  IMAD.MOV.U32 R10, RZ, RZ, 0x3f800000 ;  /* 0x3f800000ff0a7424 */ /* 0x001fc600078e00ff */
[----:B------:R-:W-:Y:S04]  /*0d20*/  STS.U16 [R43+UR6+0x13a00], R6 ;  /* 0x013a00062b007988 */ /* 0x000fe80008000406 */
[----:B------:R0:W-:Y:S04]  /*0d30*/  STS.U16 [R43+UR6+0x13800], R14 ;  /* 0x0138000e2b007988 */ /* 0x0001e80008000406 */
[----:B------:R1:W-:Y:S04]  /*0d40*/  STS.U16 [R43+UR6+0x13c00], R12 ;  /* 0x013c000c2b007988 */ /* 0x0003e80008000406 */
[----:B------:R1:W-:Y:S01]  /*0d50*/  STS.U16 [R43+UR6+0x13e00], R8 ;  /* 0x013e00082b007988 */ /* 0x0003e20008000406 */
[----:B0-----:R-:W-:Y:S01]  /*0d60*/  IMAD.MOV.U32 R14, RZ, RZ, 0x3f800000 ;  /* 0x3f800000ff0e7424 */ /* 0x001fe200078e00ff */
[----:B------:R-:W-:Y:S06]  /*0d70*/  @!P0 BRA `(.L_x_0) ;  /* 0x000000a800dc8947 */ /* 0x000fec0003800000 */
[----:B------:R-:W0:Y:S01]  /*0d80*/  LDC.64 R2, c[0x0][0x250] ;  /* 0x00009400ff027b82 */ /* 0x000e220000000a00 */
[----:B------:R-:W-:Y:S01]  /*0d90*/  ULDC UR4, c[0x0][0x258] ;  /* 0x0000960000047ab9 */ /* 0x000fe20000000800 */
[----:B------:R-:W-:Y:S01]  /*0da0*/  LOP3.LUT R0, R44, 0x7f, RZ, 0xc0, !PT ;  /* 0x0000007f2c007812 */ /* 0x000fe200078ec0ff */
[----:B------:R-:W-:Y:S01]  /*0db0*/  IMAD R15, R15, UR4, RZ ;  /* 0x000000040f0f7c24 */ /* 0x000fe2000f8e02ff */
[----:B------:R-:W-:Y:S01]  /*0dc0*/  ULDC.64 UR4, c[0x0][0x218] ;  /* 0x0000860000047ab9 */ /* 0x000fe20000000a00 */
[----:B------:R-:W-:-:S03]  /*0dd0*/  ULDC UR9, c[0x0][0x238] ;  /* 0x00008e0000097ab9 */ /* 0x000fc60000000800 */
[----:B------:R-:W2:Y:S01]  /*0de0*/  LDC R4, c[0x0][0x268] ;  /* 0x00009a00ff047b82 */ /* 0x000ea20000000800 */
[C---:B------:R-:W-:Y:S01]  /*0df0*/  SHF.L.U32 R123, R15.reuse, 0x1, RZ ;  /* 0x000000010f7b7819 */ /* 0x040fe200000006ff */
[----:B------:R-:W-:-:S06]  /*0e00*/  IMAD.HI R15, R15, 0x2, RZ ;  /* 0x000000020f0f7827 */ /* 0x000fcc00078e02ff */
[----:B------:R-:W3:Y:S01]  /*0e10*/  LDC.64 R206, c[0x0][0x220] ;  /* 0x00008800ffce7b82 */ /* 0x000ee20000000a00 */
[----:B0-----:R-:W-:Y:S01]  /*0e20*/  IMAD R2, R2, UR7, RZ ;  /* 0x0000000702027c24 */ /* 0x001fe2000f8e02ff */
[C---:B------:R-:W-:Y:S01]  /*0e30*/  SHF.L.U32 R135, R3.reuse, 0x6, RZ ;  /* 0x0000000603877819 */ /* 0x040fe200000006ff */
[----:B------:R-:W-:-:S05]  /*0e40*/  IMAD R5, R3, 0x82, RZ ;  /* 0x0000008203057824 */ /* 0x000fca00078e02ff */
[----:B------:R-:W0:Y:S01]  /*0e50*/  LDC R6, c[0x0][0x268] ;  /* 0x00009a00ff067b82 */ /* 0x000e220000000800 */
[C---:B------:R-:W-:Y:S01]  /*0e60*/  IMAD.SHL.U32 R122, R2.reuse, 0x2, RZ ;  /* 0x00000002027a7824 */ /* 0x040fe200078e00ff */
[----:B------:R-:W-:Y:S01]  /*0e70*/  SHF.L.U32 R127, R3, 0x2, RZ ;  /* 0x00000002037f7819 */ /* 0x000fe200000006ff */
[----:B------:R-:W-:-:S03]  /*0e80*/  IMAD.HI R2, R2, 0x2, RZ ;  /* 0x0000000202027827 */ /* 0x000fc600078e02ff */
[----:B------:R-:W-:Y:S01]  /*0e90*/  IADD3 R122, P0, P1, R123, UR4, R122 ;  /* 0x000000047b7a7c10 */ /* 0x000fe2000f91e07a */
[C---:B------:R-:W-:Y:S01]  /*0ea0*/  IMAD.SHL.U32 R125, R3.reuse, 0x2, RZ ;  /* 0x00000002037d7824 */ /* 0x040fe200078e00ff */
[----:B-1----:R-:W1:Y:S01]  /*0eb0*/  LDC R8, c[0x0][0x268] ;  /* 0x00009a00ff087b82 */ /* 0x002e620000000800 */
[----:B------:R-:W-:Y:S01]  /*0ec0*/  IMAD.SHL.U32 R129, R3, 0x8, RZ ;  /* 0x0000000803817824 */ /* 0x000fe200078e00ff */
[----:B------:R-:W-:Y:S01]  /*0ed0*/  IADD3.X R123, R15, UR5, R2, P0, P1 ;  /* 0x000000050f7b7c10 */ /* 0x000fe200087e2402 */
[----:B------:R-:W-:Y:S01]  /*0ee0*/  ULDC.64 UR4, c[0x0][0x260] ;  /* 0x0000980000047ab9 */ /* 0x000fe20000000a00 */
[----:B------:R-:W-:Y:S01]  /*0ef0*/  SHF.R.U32.HI R2, RZ, 0x7, R44 ;  /* 0x00000007ff027819 */ /* 0x000fe2000001162c */
[----:B------:R-:W-:Y:S01]  /*0f00*/  UIMAD UR4, UR7, UR4, URZ ;  /* 0x00000004070472a4 */ /* 0x000fe2000f8e023f */
[----:B------:R-:W-:Y:S01]  /*0f10*/  IMAD R0, R0, UR5, RZ ;  /* 0x0000000500007c24 */ /* 0x000fe2000f8e02ff */
[-C--:B------:R-:W-:Y:S01]  /*0f20*/  IADD3 RZ, P6, R5, R122.reuse, RZ ;  /* 0x0000007a05ff7210 */ /* 0x080fe20007fde0ff */
[C---:B------:R-:W-:Y:S01]  /*0f30*/  IMAD.SHL.U32 R131, R3.reuse, 0x10, RZ ;  /* 0x0000001003837824 */ /* 0x040fe200078e00ff */
[----:B------:R-:W-:Y:S01]  /*0f40*/  SGXT.U32 R2, R2, 0x1 ;  /* 0x000000010202781a */ /* 0x000fe20000000000 */
[----:B------:R-:W-:Y:S01]  /*0f50*/  USHF.L.U32 UR8, UR4, 0x1, URZ ;  /* 0x0000000104087899 */ /* 0x000fe2000800063f */
[C---:B------:R-:W-:Y:S01]  /*0f60*/  IMAD.SHL.U32 R5, R0.reuse, 0x2, RZ ;  /* 0x0000000200057824 */ /* 0x040fe200078e00ff */
[----:B------:R-:W-:Y:S01]  /*0f70*/  UIMAD.WIDE UR4, UR4, 0x2, URZ ;  /* 0x00000002040478a5 */ /* 0x000fe2000f8e023f */
[----:B------:R-:W-:Y:S01]  /*0f80*/  IMAD.HI R0, R0, 0x2, RZ ;  /* 0x0000000200007827 */ /* 0x000fe200078e02ff */
[----:B------:R-:W-:Y:S01]  /*0f90*/  LEA RZ, P4, R3, R122, 0x2 ;  /* 0x0000007a03ff7211 */ /* 0x000fe200078810ff */
[----:B------:R-:W4:Y:S01]  /*0fa0*/  LDC R12, c[0x0][0x268] ;  /* 0x00009a00ff0c7b82 */ /* 0x000f220000000800 */
[----:B---3--:R-:W-:Y:S01]  /*0fb0*/  IADD3 R206, P0, P1, R5, UR8, R206 ;  /* 0x0000000805ce7c10 */ /* 0x008fe2000f91e0ce */
[----:B--2---:R-:W-:-:S02]  /*0fc0*/  IMAD R49, R2, R4, RZ ;  /* 0x0000000402317224 */ /* 0x004fc400078e02ff */
[----:B------:R-:W-:Y:S01]  /*0fd0*/  IMAD.SHL.U32 R133, R3, 0x20, RZ ;  /* 0x0000002003857824 */ /* 0x000fe200078e00ff */
[----:B------:R-:W-:Y:S01]  /*0fe0*/  IADD3.X R0, R0, UR5, R207, P0, P1 ;  /* 0x0000000500007c10 */ /* 0x000fe200087e24cf */
[C---:B------:R-:W-:Y:S01]  /*0ff0*/  IMAD R55, R4.reuse, 0x2, R49 ;  /* 0x0000000204377824 */ /* 0x040fe200078e0231 */
[-C--:B------:R-:W-:Y:S01]  /*1000*/  IADD3 R10, P1, R125, R122.reuse, RZ ;  /* 0x0000007a7d0a7210 */ /* 0x080fe20007f3e0ff */
[----:B------:R-:W-:Y:S01]  /*1010*/  IMAD R139, R3, 0x42, RZ ;  /* 0x00000042038b7824 */ /* 0x000fe200078e02ff */
[-C--:B------:R-:W-:Y:S01]  /*1020*/  LEA.HI.X.SX32 R125, R125, R123.reuse, 0x1, P4 ;  /* 0x0000007b7d7d7211 */ /* 0x080fe200020f0eff */
[C---:B------:R-:W-:Y:S01]  /*1030*/  IMAD R57, R4.reuse, 0x2, R55 ;  /* 0x0000000204397824 */ /* 0x040fe200078e0237 */
[CC--:B------:R-:W-:Y:S01]  /*1040*/  LEA RZ, P4, R3.reuse, R122.reuse, 0x4 ;  /* 0x0000007a03ff7211 */ /* 0x0c0fe200078820ff */
[----:B------:R-:W2:Y:S01]  /*1050*/  LDC R2, c[0x0][0x268] ;  /* 0x00009a00ff027b82 */ /* 0x000ea20000000800 */
[-C--:B------:R-:W-:Y:S01]  /*1060*/  LEA.HI.X.SX32 R11, R3, R123.reuse, 0x1, P1 ;  /* 0x0000007b030b7211 */ /* 0x080fe200008f0eff */
[C---:B------:R-:W-:Y:S01]  /*1070*/  IMAD R91, R4.reuse, 0x2, R57 ;  /* 0x00000002045b7824 */ /* 0x040fe200078e0239 */
[----:B------:R-:W-:Y:S01]  /*1080*/  LEA.HI.X.SX32 R129, R129, R123, 0x1, P4 ;  /* 0x0000007b81817211 */ /* 0x000fe200020f0eff */
[C---:B------:R-:W-:Y:S01]  /*1090*/  IMAD R5, R3.reuse, 0x21, RZ ;  /* 0x0000002103057824 */ /* 0x040fe200078e02ff */
[-C--:B------:R-:W-:Y:S01]  /*10a0*/  LEA RZ, P4, R3, R122.reuse, 0x5 ;  /* 0x0000007a03ff7211 */ /* 0x080fe200078828ff */
[----:B------:R3:W-:Y:S01]  /*10b0*/  STL.64 [R1+0x720], R10 ;  /* 0x0007200a01007387 */ /* 0x0007e20000100a00 */
[C---:B------:R-:W-:Y:S01]  /*10c0*/  LEA R93, R4.reuse, R91, 0x1 ;  /* 0x0000005b045d7211 */ /* 0x040fe200078e08ff */
[----:B------:R-:W5:Y:S01]  /*10d0*/  LDC R14, c[0x0][0x268] ;  /* 0x00009a00ff0e7b82 */ /* 0x000f620000000800 */
[-C--:B------:R-:W-:Y:S01]  /*10e0*/  LEA.HI.X.SX32 R131, R131, R123.reuse, 0x1, P4 ;  /* 0x0000007b83837211 */ /* 0x080fe200020f0eff */
[C---:B------:R-:W-:Y:S01]  /*10f0*/  IMAD R7, R3.reuse, 0x84, RZ ;  /* 0x0000008403077824 */ /* 0x040fe200078e02ff */
[CC--:B------:R-:W-:Y:S01]  /*1100*/  LEA RZ, P4, R3.reuse, R122.reuse, 0x6 ;  /* 0x0000007a03ff7211 */ /* 0x0c0fe200078830ff */
[C---:B------:R-:W-:Y:S01]  /*1110*/  IMAD R95, R4.reuse, 0x2, R93 ;  /* 0x00000002045f7824 */ /* 0x040fe200078e025d */
[CC--:B------:R-:W-:Y:S01]  /*1120*/  LEA RZ, P1, R3.reuse, R122.reuse, 0x3 ;  /* 0x0000007a03ff7211 */ /* 0x0c0fe200078218ff */
[----:B------:R-:W-:Y:S01]  /*1130*/  IMAD R141, R3, 0x43, RZ ;  /* 0x00000043038d7824 */ /* 0x000fe200078e02ff */
[-C--:B------:R-:W-:Y:S01]  /*1140*/  LEA.HI.X.SX32 R133, R133, R123.reuse, 0x1, P4 ;  /* 0x0000007b85857211 */ /* 0x080fe200020f0eff */
[C---:B------:R-:W-:Y:S01]  /*1150*/  IMAD R97, R4.reuse, 0x2, R95 ;  /* 0x0000000204617824 */ /* 0x040fe200078e025f */
[-C--:B------:R-:W-:Y:S01]  /*1160*/  LEA RZ, P4, R3, R122.reuse, 0x7 ;  /* 0x0000007a03ff7211 */ /* 0x080fe200078838ff */
[----:B------:R-:W5:Y:S01]  /*1170*/  LDC R16, c[0x0][0x268] ;  /* 0x00009a00ff107b82 */ /* 0x000f620000000800 */
[-C--:B------:R-:W-:Y:S01]  /*1180*/  LEA.HI.X.SX32 R127, R127, R123.reuse, 0x1, P1 ;  /* 0x0000007b7f7f7211 */ /* 0x080fe200008f0eff */
[C---:B------:R-:W-:Y:S01]  /*1190*/  IMAD R99, R4.reuse, 0x2, R97 ;  /* 0x0000000204637824 */ /* 0x040fe200078e0261 */
[----:B------:R-:W-:Y:S01]  /*11a0*/  LEA.HI.X.SX32 R135, R135, R123, 0x1, P4 ;  /* 0x0000007b87877211 */ /* 0x000fe200020f0eff */
[----:B------:R-:W-:Y:S01]  /*11b0*/  IMAD R41, R3, 0x22, RZ ;  /* 0x0000002203297824 */ /* 0x000fe200078e02ff */
[-C--:B---3--:R-:W-:Y:S01]  /*11c0*/  IADD3 R10, P4, R139, R122.reuse, RZ ;  /* 0x0000007a8b0a7210 */ /* 0x088fe20007f9e0ff */
[----:B------:R-:W-:Y:S01]  /*11d0*/  IMAD R17, R3, 0x11, RZ ;  /* 0x0000001103117824 */ /* 0x000fe200078e02ff */
[----:B------:R-:W-:Y:S01]  /*11e0*/  LEA R101, R4, R99, 0x1 ;  /* 0x0000006304657211 */ /* 0x000fe200078e08ff */
[----:B------:R-:W3:Y:S01]  /*11f0*/  LDC R18, c[0x0][0x268] ;  /* 0x00009a00ff127b82 */ /* 0x000ee20000000800 */
[-C--:B------:R-:W-:Y:S01]  /*1200*/  LEA.HI.X.SX32 R11, R5, R123.reuse, 0x1, P4 ;  /* 0x0000007b050b7211 */ /* 0x080fe200020f0eff */
[----:B------:R-:W-:Y:S01]  /*1210*/  IMAD R143, R3, 0x44, RZ ;  /* 0x00000044038f7824 */ /* 0x000fe200078e02ff */
[----:B------:R-:W-:Y:S01]  /*1220*/  LOP3.LUT P0, RZ, R44, 0x7, RZ, 0xc0, !PT ;  /* 0x000000072cff7812 */ /* 0x000fe2000780c0ff */
[----:B------:R-:W-:Y:S01]  /*1230*/  IMAD R151, R4, 0x2, R101 ;  /* 0x0000000204977824 */ /* 0x000fe200078e0265 */
[----:B------:R-:W-:Y:S01]  /*1240*/  LOP3.LUT P1, RZ, R44, 0x3, RZ, 0xc0, !PT ;  /* 0x000000032cff7812 */ /* 0x000fe2000782c0ff */
[----:B------:R0:W-:Y:S01]  /*1250*/  STL.64 [R1+0x710], R10 ;  /* 0x0007100a01007387 */ /* 0x0001e20000100a00 */
[-C--:B------:R-:W-:Y:S01]  /*1260*/  IADD3 RZ, P5, R7, R122.reuse, RZ ;  /* 0x0000007a07ff7210 */ /* 0x080fe20007fbe0ff */
[C---:B------:R-:W-:Y:S01]  /*1270*/  IMAD R153, R4.reuse, 0x2, R151 ;  /* 0x0000000204997824 */ /* 0x040fe200078e0297 */
[----:B------:R-:W3:Y:S01]  /*1280*/  LDC R20, c[0x0][0x268] ;  /* 0x00009a00ff147b82 */ /* 0x000ee20000000800 */
[----:B------:R-:W-:Y:S01]  /*1290*/  IMAD R7, R3, 0x86, RZ ;  /* 0x0000008603077824 */ /* 0x000fe200078e02ff */
[----:B------:R-:W-:Y:S01]  /*12a0*/  LEA.HI.X.SX32 R139, R139, R123, 0x1, P5 ;  /* 0x0000007b8b8b7211 */ /* 0x000fe200028f0eff */
[C---:B------:R-:W-:Y:S01]  /*12b0*/  IMAD R155, R4.reuse, 0x2, R153 ;  /* 0x00000002049b7824 */ /* 0x040fe200078e0299 */
[----:B------:R-:W-:Y:S01]  /*12c0*/  UMOV UR4, URZ ;  /* 0x0000003f00047c82 */ /* 0x000fe20008000000 */
[----:B------:R-:W-:Y:S01]  /*12d0*/  IMAD R9, R3, 0x88, RZ ;  /* 0x0000008803097824 */ /* 0x000fe200078e02ff */
[-C--:B------:R-:W-:Y:S01]  /*12e0*/  IADD3 RZ, P2, R7, R122.reuse, RZ ;  /* 0x0000007a07ff7210 */ /* 0x080fe20007f5e0ff */
[----:B------:R-:W-:Y:S01]  /*12f0*/  IMAD R137, R3, 0x41, RZ ;  /* 0x0000004103897824 */ /* 0x000fe200078e02ff */
[C---:B------:R-:W-:Y:S01]  /*1300*/  LEA R157, R4.reuse, R155, 0x1 ;  /* 0x0000009b049d7211 */ /* 0x040fe200078e08ff */
[----:B0-----:R-:W0:Y:S01]  /*1310*/  LDC R10, c[0x0][0x268] ;  /* 0x00009a00ff0a7b82 */ /* 0x001e220000000800 */
[-C--:B------:R-:W-:Y:S01]  /*1320*/  LEA.HI.X.SX32 R141, R141, R123.reuse, 0x1, P2 ;  /* 0x0000007b8d8d7211 */ /* 0x080fe200010f0eff */
[----:B------:R-:W-:Y:S01]  /*1330*/  IMAD R7, R3, 0x8a, RZ ;  /* 0x0000008a03077824 */ /* 0x000fe200078e02ff */
[-C--:B------:R-:W-:Y:S01]  /*1340*/  IADD3 R174, P2, R41, R122.reuse, RZ ;  /* 0x0000007a29ae7210 */ /* 0x080fe20007f5e0ff */
[----:B------:R-:W-:Y:S01]  /*1350*/  IMAD R159, R4, 0x2, R157 ;  /* 0x00000002049f7824 */ /* 0x000fe200078e029d */
[-C--:B------:R-:W-:Y:S01]  /*1360*/  IADD3 RZ, P3, R9, R122.reuse, RZ ;  /* 0x0000007a09ff7210 */ /* 0x080fe20007f7e0ff */
[----:B------:R-:W-:Y:S01]  /*1370*/  IMAD R146, R3, 0x46, RZ ;  /* 0x0000004603927824 */ /* 0x000fe200078e02ff */
[-C--:B------:R-:W-:Y:S01]  /*1380*/  LEA.HI.X.SX32 R175, R17, R123.reuse, 0x1, P2 ;  /* 0x0000007b11af7211 */ /* 0x080fe200010f0eff */
[----:B--2---:R-:W-:Y:S01]  /*1390*/  IMAD R161, R2, 0x2, R159 ;  /* 0x0000000202a17824 */ /* 0x004fe200078e029f */
[----:B------:R-:W2:Y:S01]  /*13a0*/  LDC R22, c[0x0][0x268] ;  /* 0x00009a00ff167b82 */ /* 0x000ea20000000800 */
[----:B------:R-:W-:Y:S01]  /*13b0*/  LEA.HI.X.SX32 R137, R137, R123, 0x1, P6 ;  /* 0x0000007b89897211 */ /* 0x000fe200030f0eff */
[----:B------:R-:W-:Y:S01]  /*13c0*/  IMAD R145, R3, 0x45, RZ ;  /* 0x0000004503917824 */ /* 0x000fe200078e02ff */
[----:B------:R4:W-:Y:S01]  /*13d0*/  STL.64 [R1+0x718], R174 ;  /* 0x000718ae01007387 */ /* 0x0009e20000100a00 */
[----:B------:R-:W-:Y:S01]  /*13e0*/  IMAD R163, R6, 0x2, R161 ;  /* 0x0000000206a37824 */ /* 0x000fe200078e02a1 */
[----:B------:R-:W-:Y:S01]  /*13f0*/  IADD3 RZ, P6, R7, R122, RZ ;  /* 0x0000007a07ff7210 */ /* 0x000fe20007fde0ff */
[----:B------:R-:W-:-:S02]  /*1400*/  IMAD R47, R3, 0x23, RZ ;  /* 0x00000023032f7824 */ /* 0x000fc400078e02ff */
[----:B------:R-:W2:Y:S01]  /*1410*/  LDC R24, c[0x0][0x268] ;  /* 0x00009a00ff187b82 */ /* 0x000ea20000000800 */
[----:B-1----:R-:W-:Y:S01]  /*1420*/  LEA R165, R8, R163, 0x1 ;  /* 0x000000a308a57211 */ /* 0x002fe200078e08ff */
[----:B------:R-:W-:Y:S01]  /*1430*/  IMAD R9, R3, 0x8c, RZ ;  /* 0x0000008c03097824 */ /* 0x000fe200078e02ff */
[-C--:B------:R-:W-:Y:S01]  /*1440*/  LEA.HI.X.SX32 R145, R145, R123.reuse, 0x1, P6 ;  /* 0x0000007b91917211 */ /* 0x080fe200030f0eff */
[C---:B------:R-:W-:Y:S02]  /*1450*/  IMAD R7, R3.reuse, 0x8e, RZ ;  /* 0x0000008e03077824 */ /* 0x040fe400078e02ff */
[----:B------:R-:W-:Y:S01]  /*1460*/  IMAD R17, R3, 0x92, RZ ;  /* 0x0000009203117824 */ /* 0x000fe200078e02ff */
[CC--:B----4-:R-:W-:Y:S01]  /*1470*/  IADD3 R174, P2, R143.reuse, R122.reuse, RZ ;  /* 0x0000007a8fae7210 */ /* 0x0d0fe20007f5e0ff */
[----:B0-----:R-:W-:Y:S01]  /*1480*/  IMAD R89, R10, 0x2, R165 ;  /* 0x000000020a597824 */ /* 0x001fe200078e02a5 */
[----:B------:R-:W0:Y:S01]  /*1490*/  LDC R26, c[0x0][0x268] ;  /* 0x00009a00ff1a7b82 */ /* 0x000e220000000800 */
[-C--:B------:R-:W-:Y:S01]  /*14a0*/  LEA.HI.X.SX32 R143, R143, R123.reuse, 0x1, P3 ;  /* 0x0000007b8f8f7211 */ /* 0x080fe200018f0eff */
[----:B------:R-:W-:Y:S01]  /*14b0*/  IMAD R169, R3, 0x37, RZ ;  /* 0x0000003703a97824 */ /* 0x000fe200078e02ff */
[-C--:B------:R-:W-:Y:S01]  /*14c0*/  LEA.HI.X.SX32 R175, R41, R123.reuse, 0x1, P2 ;  /* 0x0000007b29af7211 */ /* 0x080fe200010f0eff */
[----:B------:R-:W-:Y:S01]  /*14d0*/  IMAD R147, R12, 0x2, R89 ;  /* 0x000000020c937824 */ /* 0x000fe200078e0259 */
[----:B------:R-:W-:Y:S01]  /*14e0*/  IADD3 R178, P2, R146, R122, RZ ;  /* 0x0000007a92b27210 */ /* 0x000fe20007f5e0ff */
[----:B------:R-:W-:Y:S01]  /*14f0*/  IMAD R171, R3, 0x7, RZ ;  /* 0x0000000703ab7824 */ /* 0x000fe200078e02ff */
[----:B------:R-:W-:Y:S01]  /*1500*/  LEA R176, P3, R49, R206, 0x1 ;  /* 0x000000ce31b07211 */ /* 0x000fe200078608ff */
[----:B-----5:R-:W-:Y:S01]  /*1510*/  IMAD R149, R14, 0x2, R147 ;  /* 0x000000020e957824 */ /* 0x020fe200078e0293 */
[----:B------:R-:W1:Y:S01]  /*1520*/  LDC R28, c[0x0][0x268] ;  /* 0x00009a00ff1c7b82 */ /* 0x000e620000000800 */
[----:B------:R4:W-:Y:S01]  /*1530*/  STL.64 [R1+0x708], R174 ;  /* 0x000708ae01007387 */ /* 0x0009e20000100a00 */
[----:B------:R-:W-:Y:S01]  /*1540*/  LEA.HI.X.SX32 R179, R47, R123, 0x1, P2 ;  /* 0x0000007b2fb37211 */ /* 0x000fe200010f0eff */
[C---:B------:R-:W-:Y:S01]  /*1550*/  IMAD R167, R3.reuse, 0xe0, RZ ;  /* 0x000000e003a77824 */ /* 0x040fe200078e02ff */
[----:B------:R-:W-:Y:S01]  /*1560*/  LEA R35, R16, R149, 0x1 ;  /* 0x0000009510237211 */ /* 0x000fe200078e08ff */
[----:B------:R-:W-:Y:S01]  /*1570*/  IMAD R173, R3, 0xe4, RZ ;  /* 0x000000e403ad7824 */ /* 0x000fe200078e02ff */
[----:B------:R-:W-:Y:S01]  /*1580*/  LEA.HI.X.SX32 R177, R49, R0, 0x1, P3 ;  /* 0x0000000031b17211 */ /* 0x000fe200018f0eff */
[----:B------:R5:W-:Y:S01]  /*1590*/  STL.64 [R1+0x700], R178 ;  /* 0x000700b201007387 */ /* 0x000be20000100a00 */
[----:B------:R-:W1:Y:S01]  /*15a0*/  LDC R30, c[0x0][0x268] ;  /* 0x00009a00ff1e7b82 */ /* 0x000e620000000800 */
[----:B---3--:R-:W-:Y:S01]  /*15b0*/  IMAD R85, R18, 0x2, R35 ;  /* 0x0000000212557824 */ /* 0x008fe200078e0223 */
[-C--:B------:R-:W-:Y:S01]  /*15c0*/  IADD3 RZ, P4, R9, R122.reuse, RZ ;  /* 0x0000007a09ff7210 */ /* 0x080fe20007f9e0ff */
[----:B------:R3:W-:Y:S01]  /*15d0*/  STL.64 [R1+0x6f8], R176 ;  /* 0x0006f8b001007387 */ /* 0x0007e20000100a00 */
[----:B------:R-:W-:Y:S01]  /*15e0*/  IADD3 RZ, P5, R7, R122, RZ ;  /* 0x0000007a07ff7210 */ /* 0x000fe20007fbe0ff */
[----:B------:R-:W-:Y:S01]  /*15f0*/  IMAD R87, R20, 0x2, R85 ;  /* 0x0000000214577824 */ /* 0x000fe200078e0255 */
[----:B----4-:R-:W-:Y:S01]  /*1600*/  LEA R174, P6, R55, R206, 0x1 ;  /* 0x000000ce37ae7211 */ /* 0x010fe200078c08ff */
[----:B------:R-:W-:Y:S01]  /*1610*/  IMAD R18, R3, 0x90, RZ ;  /* 0x0000009003127824 */ /* 0x000fe200078e02ff */
[----:B------:R-:W4:Y:S01]  /*1620*/  LDC R32, c[0x0][0x268] ;  /* 0x00009a00ff207b82 */ /* 0x000f220000000800 */
[----:B--2---:R-:W-:Y:S01]  /*1630*/  IMAD R81, R22, 0x2, R87 ;  /* 0x0000000216517824 */ /* 0x004fe200078e0257 */
[----:B------:R-:W-:Y:S01]  /*1640*/  LEA.HI.X.SX32 R175, R55, R0, 0x1, P6 ;  /* 0x0000000037af7211 */ /* 0x000fe200030f0eff */
[----:B------:R-:W-:Y:S01]  /*1650*/  IMAD R181, R3, 0x1d, RZ ;  /* 0x0000001d03b57824 */ /* 0x000fe200078e02ff */
[-C--:B-----5:R-:W-:Y:S01]  /*1660*/  LEA R178, P2, R57, R206.reuse, 0x1 ;  /* 0x000000ce39b27211 */ /* 0x0a0fe200078408ff */
[----:B------:R-:W-:Y:S01]  /*1670*/  IMAD R180, R3, 0xec, RZ ;  /* 0x000000ec03b47824 */ /* 0x000fe200078e02ff */
[----:B------:R-:W-:Y:S01]  /*1680*/  LEA R83, R24, R81, 0x1 ;  /* 0x0000005118537211 */ /* 0x000fe200078e08ff */
[----:B------:R2:W-:Y:S01]  /*1690*/  STL.64 [R1+0x6f0], R174 ;  /* 0x0006f0ae01007387 */ /* 0x0005e20000100a00 */
[----:B------:R-:W5:Y:S01]  /*16a0*/  LDC R34, c[0x0][0x268] ;  /* 0x00009a00ff227b82 */ /* 0x000f620000000800 */
[----:B---3--:R-:W-:Y:S01]  /*16b0*/  LEA R176, P3, R91, R206, 0x1 ;  /* 0x000000ce5bb07211 */ /* 0x008fe200078608ff */
[----:B------:R-:W-:Y:S01]  /*16c0*/  IMAD R182, R3, 0xee, RZ ;  /* 0x000000ee03b67824 */ /* 0x000fe200078e02ff */
[-C--:B------:R-:W-:Y:S01]  /*16d0*/  LEA.HI.X.SX32 R179, R57, R0.reuse, 0x1, P2 ;  /* 0x0000000039b37211 */ /* 0x080fe200010f0eff */
[----:B0-----:R-:W-:Y:S01]  /*16e0*/  IMAD R121, R26, 0x2, R83 ;  /* 0x000000021a797824 */ /* 0x001fe200078e0253 */
[----:B------:R-:W-:Y:S01]  /*16f0*/  LEA.HI.X.SX32 R177, R91, R0, 0x1, P3 ;  /* 0x000000005bb17211 */ /* 0x000fe200018f0eff */
[----:B------:R-:W-:-:S02]  /*1700*/  IMAD R184, R3, 0x75, RZ ;  /* 0x0000007503b87824 */ /* 0x000fc400078e02ff */
[----:B------:R-:W0:Y:S01]  /*1710*/  LDC R38, c[0x0][0x268] ;  /* 0x00009a00ff267b82 */ /* 0x000e220000000800 */
[----:B-1----:R-:W-:Y:S01]  /*1720*/  IMAD R29, R28, 0x2, R121 ;  /* 0x000000021c1d7824 */ /* 0x002fe200078e0279 */
[----:B------:R1:W-:Y:S01]  /*1730*/  STL.64 [R1+0x6e8], R178 ;  /* 0x0006e8b201007387 */ /* 0x0003e20000100a00 */
[----:B--2---:R-:W-:Y:S01]  /*1740*/  LEA R174, P6, R93, R206, 0x1 ;  /* 0x000000ce5dae7211 */ /* 0x004fe200078c08ff */
[----:B------:R-:W-:Y:S02]  /*1750*/  IMAD R185, R3, 0x3b, RZ ;  /* 0x0000003b03b97824 */ /* 0x000fe400078e02ff */
[----:B------:R-:W-:Y:S01]  /*1760*/  IMAD R117, R30, 0x2, R29 ;  /* 0x000000021e757824 */ /* 0x000fe200078e021d */
[----:B------:R-:W-:Y:S01]  /*1770*/  LEA.HI.X.SX32 R175, R93, R0, 0x1, P6 ;  /* 0x000000005daf7211 */ /* 0x000fe200030f0eff */
[----:B------:R-:W2:Y:S01]  /*1780*/  LDC R40, c[0x0][0x268] ;  /* 0x00009a00ff287b82 */ /* 0x000ea20000000800 */
[----:B------:R3:W-:Y:S01]  /*1790*/  STL.64 [R1+0x6e0], R176 ;  /* 0x0006e0b001007387 */ /* 0x0007e20000100a00 */
[C---:B------:R-:W-:Y:S01]  /*17a0*/  IMAD R186, R3.reuse, 0x77, RZ ;  /* 0x0000007703ba7824 */ /* 0x040fe200078e02ff */
[----:B----4-:R-:W-:Y:S01]  /*17b0*/  LEA R119, R32, R117, 0x1 ;  /* 0x0000007520777211 */ /* 0x010fe200078e08ff */
[----:B------:R-:W-:Y:S01]  /*17c0*/  IMAD R188, R3, 0xf, RZ ;  /* 0x0000000f03bc7824 */ /* 0x000fe200078e02ff */
[----:B------:R4:W-:Y:S01]  /*17d0*/  STL.64 [R1+0x6d8], R174 ;  /* 0x0006d8ae01007387 */ /* 0x0009e20000100a00 */
[----:B-1----:R-:W-:Y:S01]  /*17e0*/  LEA R178, P2, R95, R206, 0x1 ;  /* 0x000000ce5fb27211 */ /* 0x002fe200078408ff */
[----:B------:R-:W-:Y:S01]  /*17f0*/  IMAD R183, R3, 0xf0, RZ ;  /* 0x000000f003b77824 */ /* 0x000fe200078e02ff */
[----:B------:R-:W1:Y:S01]  /*1800*/  LDC R44, c[0x0][0x268] ;  /* 0x00009a00ff2c7b82 */ /* 0x000e620000000800 */
[----:B-----5:R-:W-:Y:S01]  /*1810*/  IMAD R77, R34, 0x2, R119 ;  /* 0x00000002224d7824 */ /* 0x020fe200078e0277 */
[----:B------:R-:W-:Y:S01]  /*1820*/  LEA.HI.X.SX32 R179, R95, R0, 0x1, P2 ;  /* 0x000000005fb37211 */ /* 0x000fe200010f0eff */
[----:B------:R-:W-:Y:S01]  /*1830*/  IMAD R187, R3, 0xf2, RZ ;  /* 0x000000f203bb7824 */ /* 0x000fe200078e02ff */
[----:B---3--:R-:W-:Y:S01]  /*1840*/  LEA R176, P3, R97, R206, 0x1 ;  /* 0x000000ce61b07211 */ /* 0x008fe200078608ff */
[----:B------:R-:W-:-:S02]  /*1850*/  IMAD R189, R3, 0xf4, RZ ;  /* 0x000000f403bd7824 */ /* 0x000fc400078e02ff */
[----:B------:R3:W-:Y:S01]  /*1860*/  STL.64 [R1+0x6d0], R178 ;  /* 0x0006d0b201007387 */ /* 0x0007e20000100a00 */
[----:B------:R-:W5:Y:S01]  /*1870*/  LDC R46, c[0x0][0x268] ;  /* 0x00009a00ff2e7b82 */ /* 0x000f620000000800 */
[----:B0-----:R-:W-:Y:S01]  /*1880*/  IMAD R79, R38, 0x2, R77 ;  /* 0x00000002264f7824 */ /* 0x001fe200078e024d */
[----:B----4-:R-:W-:Y:S01]  /*1890*/  LEA R174, P6, R99, R206, 0x1 ;  /* 0x000000ce63ae7211 */ /* 0x010fe200078c08ff */
[----:B------:R-:W-:Y:S01]  /*18a0*/  IMAD R192, R3, 0x79, RZ ;  /* 0x0000007903c07824 */ /* 0x000fe200078e02ff */
[-C--:B------:R-:W-:Y:S01]  /*18b0*/  LEA.HI.X.SX32 R177, R97, R0.reuse, 0x1, P3 ;  /* 0x0000000061b17211 */ /* 0x080fe200018f0eff */
[----:B------:R-:W-:Y:S01]  /*18c0*/  IMAD R193, R3, 0x3d, RZ ;  /* 0x0000003d03c17824 */ /* 0x000fe200078e02ff */
[----:B------:R-:W-:Y:S01]  /*18d0*/  LEA.HI.X.SX32 R175, R99, R0, 0x1, P6 ;  /* 0x0000000063af7211 */ /* 0x000fe200030f0eff */
[----:B------:R-:W-:Y:S01]  /*18e0*/  IMAD R190, R3, 0xf6, RZ ;  /* 0x000000f603be7824 */ /* 0x000fe200078e02ff */
[----:B------:R-:W0:Y:S01]  /*18f0*/  LDC R50, c[0x0][0x268] ;  /* 0x00009a00ff327b82 */ /* 0x000e220000000800 */
[----:B--2---:R-:W-:Y:S01]  /*1900*/  IMAD R115, R40, 0x2, R79 ;  /* 0x0000000228737824 */ /* 0x004fe200078e024f */
[----:B------:R2:W-:Y:S01]  /*1910*/  STL.64 [R1+0x6c8], R176 ;  /* 0x0006c8b001007387 */ /* 0x0005e20000100a00 */
[----:B---3--:R-:W-:Y:S01]  /*1920*/  LEA R178, P2, R101, R206, 0x1 ;  /* 0x000000ce65b27211 */ /* 0x008fe200078408ff */
[----:B------:R-:W-:-:S02]  /*1930*/  IMAD R195, R3, 0x7b, RZ ;  /* 0x0000007b03c37824 */ /* 0x000fc400078e02ff */
[----:B------:R3:W-:Y:S01]  /*1940*/  STL.64 [R1+0x6c0], R174 ;  /* 0x0006c0ae01007387 */ /* 0x0007e20000100a00 */
[----:B------:R-:W-:Y:S01]  /*1950*/  LEA.HI.X.SX32 R179, R101, R0, 0x1, P2 ;  /* 0x0000000065b37211 */ /* 0x000fe200010f0eff */
[----:B------:R-:W4:Y:S01]  /*1960*/  LDC R108, c[0x0][0x268] ;  /* 0x00009a00ff6c7b82 */ /* 0x000f220000000800 */
[----:B-1----:R-:W-:Y:S01]  /*1970*/  LEA R75, R44, R115, 0x1 ;  /* 0x000000732c4b7211 */ /* 0x002fe200078e08ff */
[C---:B------:R-:W-:Y:S02]  /*1980*/  IMAD R191, R3.reuse, 0xf8, RZ ;  /* 0x000000f803bf7824 */ /* 0x040fe400078e02ff */
[----:B------:R1:W-:Y:S01]  /*1990*/  STL.64 [R1+0x6b8], R178 ;  /* 0x0006b8b201007387 */ /* 0x0003e20000100a00 */
[----:B------:R-:W-:Y:S01]  /*19a0*/  IMAD R197, R3, 0x1f, RZ ;  /* 0x0000001f03c57824 */ /* 0x000fe200078e02ff */
[-C--:B--2---:R-:W-:Y:S01]  /*19b0*/  LEA R176, P3, R151, R206.reuse, 0x1 ;  /* 0x000000ce97b07211 */ /* 0x084fe200078608ff */
[----:B------:R-:W-:Y:S01]  /*19c0*/  IMAD R194, R3, 0xfa, RZ ;  /* 0x000000fa03c27824 */ /* 0x000fe200078e02ff */
[----:B------:R-:W2:Y:S01]  /*19d0*/  LDC R110, c[0x0][0x268] ;  /* 0x00009a00ff6e7b82 */ /* 0x000ea20000000800 */
[----:B-----5:R-:W-:Y:S01]  /*19e0*/  IMAD R23, R46, 0x2, R75 ;  /* 0x000000022e177824 */ /* 0x020fe200078e024b */
[----:B---3--:R-:W-:Y:S01]  /*19f0*/  LEA R174, P6, R153, R206, 0x1 ;  /* 0x000000ce99ae7211 */ /* 0x008fe200078c08ff */
[----:B------:R-:W-:Y:S01]  /*1a00*/  IMAD R196, R3, 0xfc, RZ ;  /* 0x000000fc03c47824 */ /* 0x000fe200078e02ff */
[-C--:B------:R-:W-:Y:S01]  /*1a10*/  LEA.HI.X.SX32 R177, R151, R0.reuse, 0x1, P3 ;  /* 0x0000000097b17211 */ /* 0x080fe200018f0eff */
[----:B------:R-:W-:Y:S01]  /*1a20*/  IMAD R198, R3, 0xfe, RZ ;  /* 0x000000fe03c67824 */ /* 0x000fe200078e02ff */
[----:B------:R-:W-:Y:S01]  /*1a30*/  LEA.HI.X.SX32 R175, R153, R0, 0x1, P6 ;  /* 0x0000000099af7211 */ /* 0x000fe200030f0eff */
[C---:B------:R-:W-:Y:S01]  /*1a40*/  IMAD R199, R3.reuse, 0x7d, RZ ;  /* 0x0000007d03c77824 */ /* 0x040fe200078e02ff */
[----:B------:R-:W3:Y:S01]  /*1a50*/  LDC R112, c[0x0][0x268] ;  /* 0x00009a00ff707b82 */ /* 0x000ee20000000800 */
[----:B0-----:R-:W-:Y:S01]  /*1a60*/  IMAD R113, R50, 0x2, R23 ;  /* 0x0000000232717824 */ /* 0x001fe200078e0217 */
[----:B------:R0:W-:Y:S01]  /*1a70*/  STL.64 [R1+0x6b0], R176 ;  /* 0x0006b0b001007387 */ /* 0x0001e20000100a00 */
[----:B-1----:R-:W-:-:S02]  /*1a80*/  IMAD R179, R3, 0x73, RZ ;  /* 0x0000007303b37824 */ /* 0x002fc400078e02ff */
[C---:B------:R-:W-:Y:S01]  /*1a90*/  IMAD R178, R3.reuse, 0xea, RZ ;  /* 0x000000ea03b27824 */ /* 0x040fe200078e02ff */
[----:B------:R1:W-:Y:S01]  /*1aa0*/  STL.64 [R1+0x6a8], R174 ;  /* 0x0006a8ae01007387 */ /* 0x0003e20000100a00 */
[----:B------:R-:W-:Y:S01]  /*1ab0*/  IMAD R202, R3, 0x3f, RZ ;  /* 0x0000003f03ca7824 */ /* 0x000fe200078e02ff */
[----:B------:R-:W5:Y:S01]  /*1ac0*/  LDC R114, c[0x0][0x268] ;  /* 0x00009a00ff727b82 */ /* 0x000f620000000800 */
[----:B----4-:R-:W-:Y:S01]  /*1ad0*/  IMAD R73, R108, 0x2, R113 ;  /* 0x000000026c497824 */ /* 0x010fe200078e0271 */
[----:B0-----:R-:W-:-:S06]  /*1ae0*/  LEA R176, P2, R155, R206, 0x1 ;  /* 0x000000ce9bb07211 */ /* 0x001fcc00078408ff */
[----:B------:R-:W0:Y:S01]  /*1af0*/  LDC R116, c[0x0][0x268] ;  /* 0x00009a00ff747b82 */ /* 0x000e220000000800 */
[----:B--2---:R-:W-:Y:S02]  /*1b00*/  LEA R71, R110, R73, 0x1 ;  /* 0x000000496e477211 */ /* 0x004fe400078e08ff */
[----:B-1----:R-:W-:Y:S02]  /*1b10*/  LEA R174, P3, R157, R206, 0x1 ;  /* 0x000000ce9dae7211 */ /* 0x002fe400078608ff */
[-C--:B------:R-:W-:Y:S02]  /*1b20*/  LEA.HI.X.SX32 R177, R155, R0.reuse, 0x1, P2 ;  /* 0x000000009bb17211 */ /* 0x080fe400010f0eff */
[----:B------:R-:W-:Y:S01]  /*1b30*/  LEA.HI.X.SX32 R175, R157, R0, 0x1, P3 ;  /* 0x000000009daf7211 */ /* 0x000fe200018f0eff */
[----:B------:R-:W1:Y:S01]  /*1b40*/  LDC R118, c[0x0][0x268] ;  /* 0x00009a00ff767b82 */ /* 0x000e620000000800 */
[----:B---3--:R-:W-:Y:S01]  /*1b50*/  IMAD R111, R112, 0x2, R71 ;  /* 0x00000002706f7824 */ /* 0x008fe200078e0247 */
[----:B------:R2:W-:Y:S01]  /*1b60*/  STL.64 [R1+0x6a0], R176 ;  /* 0x0006a0b001007387 */ /* 0x0005e20000100a00 */
[----:B------:R-:W-:-:S03]  /*1b70*/  IMAD R157, R3, 0xd4, RZ ;  /* 0x000000d4039d7824 */ /* 0x000fc600078e02ff */
[----:B------:R3:W-:Y:S02]  /*1b80*/  STL.64 [R1+0x698], R174 ;  /* 0x000698ae01007387 */ /* 0x0007e40000100a00 */
[----:B------:R-:W4:Y:S01]  /*1b90*/  LDC R120, c[0x0][0x268] ;  /* 0x00009a00ff787b82 */ /* 0x000f220000000800 */
[----:B-----5:R-:W-:Y:S02]  /*1ba0*/  IMAD R67, R114, 0x2, R111 ;  /* 0x0000000272437824 */ /* 0x020fe400078e026f */
[----:B--2---:R-:W-:-:S05]  /*1bb0*/  IMAD R176, R3, 0x71, RZ ;  /* 0x0000007103b07824 */ /* 0x004fca00078e02ff */
[----:B------:R-:W2:Y:S01]  /*1bc0*/  LDC R140, c[0x0][0x268] ;  /* 0x00009a00ff8c7b82 */ /* 0x000ea20000000800 */
[----:B0-----:R-:W-:Y:S02]  /*1bd0*/  IMAD R69, R116, 0x2, R67 ;  /* 0x0000000274457824 */ /* 0x001fe400078e0243 */
[C---:B------:R-:W-:Y:S02]  /*1be0*/  IMAD R177, R3.reuse, 0x39, RZ ;  /* 0x0000003903b17824 */ /* 0x040fe400078e02ff */
[C---:B---3--:R-:W-:Y:S02]  /*1bf0*/  IMAD R174, R3.reuse, 0xe6, RZ ;  /* 0x000000e603ae7824 */ /* 0x048fe400078e02ff */
[----:B------:R-:W-:Y:S01]  /*1c00*/  IMAD R175, R3, 0xe8, RZ ;  /* 0x000000e803af7824 */ /* 0x000fe200078e02ff */
[----:B------:R-:W0:Y:S01]  /*1c10*/  LDC R142, c[0x0][0x268] ;  /* 0x00009a00ff8e7b82 */ /* 0x000e220000000800 */
[----:B-1----:R-:W-:-:S07]  /*1c20*/  LEA R109, R118, R69, 0x1 ;  /* 0x00000045766d7211 */ /* 0x002fce00078e08ff */
[----:B------:R-:W1:Y:S01]  /*1c30*/  LDC R144, c[0x0][0x268] ;  /* 0x00009a00ff907b82 */ /* 0x000e620000000800 */
[----:B----4-:R-:W-:-:S07]  /*1c40*/  IMAD R63, R120, 0x2, R109 ;  /* 0x00000002783f7824 */ /* 0x010fce00078e026d */
[----:B------:R-:W3:Y:S01]  /*1c50*/  LDC R148, c[0x0][0x268] ;  /* 0x00009a00ff947b82 */ /* 0x000ee20000000800 */
[----:B--2---:R-:W-:-:S07]  /*1c60*/  IMAD R19, R140, 0x2, R63 ;  /* 0x000000028c137824 */ /* 0x004fce00078e023f */
[----:B------:R-:W2:Y:S01]  /*1c70*/  LDC R150, c[0x0][0x268] ;  /* 0x00009a00ff967b82 */ /* 0x000ea20000000800 */
[----:B0-----:R-:W-:-:S07]  /*1c80*/  IMAD R107, R142, 0x2, R19 ;  /* 0x000000028e6b7824 */ /* 0x001fce00078e0213 */
[----:B------:R-:W0:Y:S01]  /*1c90*/  LDC R152, c[0x0][0x268] ;  /* 0x00009a00ff987b82 */ /* 0x000e220000000800 */
[----:B-1----:R-:W-:-:S07]  /*1ca0*/  LEA R61, R144, R107, 0x1 ;  /* 0x0000006b903d7211 */ /* 0x002fce00078e08ff */
[----:B------:R-:W1:Y:S01]  /*1cb0*/  LDC R154, c[0x0][0x268] ;  /* 0x00009a00ff9a7b82 */ /* 0x000e620000000800 */
[----:B---3--:R-:W-:-:S07]  /*1cc0*/  IMAD R59, R148, 0x2, R61 ;  /* 0x00000002943b7824 */ /* 0x008fce00078e023d */
[----:B------:R-:W3:Y:S01]  /*1cd0*/  LDC R156, c[0x0][0x268] ;  /* 0x00009a00ff9c7b82 */ /* 0x000ee20000000800 */
[----:B--2---:R-:W-:Y:S01]  /*1ce0*/  IMAD R105, R150, 0x2, R59 ;  /* 0x0000000296697824 */ /* 0x004fe200078e023b */
[----:B------:R-:W-:-:S04]  /*1cf0*/  LEA R150, P6, R159, R206, 0x1 ;  /* 0x000000ce9f967211 */ /* 0x000fc800078c08ff */
[----:B------:R-:W-:Y:S01]  /*1d00*/  LEA.HI.X.SX32 R151, R159, R0, 0x1, P6 ;  /* 0x000000009f977211 */ /* 0x000fe200030f0eff */
[----:B------:R-:W-:Y:S01]  /*1d10*/  IMAD R159, R3, 0xd8, RZ ;  /* 0x000000d8039f7824 */ /* 0x000fe200078e02ff */
[----:B------:R-:W2:Y:S01]  /*1d20*/  LDC R158, c[0x0][0x268] ;  /* 0x00009a00ff9e7b82 */ /* 0x000ea20000000800 */
[----:B0-----:R-:W-:Y:S01]  /*1d30*/  IMAD R55, R152, 0x2, R105 ;  /* 0x0000000298377824 */ /* 0x001fe200078e0269 */
[C---:B------:R-:W-:Y:S01]  /*1d40*/  LEA R152, P3, R163.reuse, R206, 0x1 ;  /* 0x000000cea3987211 */ /* 0x040fe200078608ff */
[----:B------:R0:W-:Y:S03]  /*1d50*/  STL.64 [R1+0x690], R150 ;  /* 0x0006909601007387 */ /* 0x0001e60000100a00 */
[----:B------:R-:W-:Y:S01]  /*1d60*/  LEA.HI.X.SX32 R153, R163, R0, 0x1, P3 ;  /* 0x00000000a3997211 */ /* 0x000fe200018f0eff */
[----:B------:R-:W-:Y:S01]  /*1d70*/  IMAD R163, R3, 0x6b, RZ ;  /* 0x0000006b03a37824 */ /* 0x000fe200078e02ff */
[----:B------:R-:W4:Y:S01]  /*1d80*/  LDC R160, c[0x0][0x268] ;  /* 0x00009a00ffa07b82 */ /* 0x000f220000000800 */
[----:B-1----:R-:W-:-:S02]  /*1d90*/  LEA R57, R154, R55, 0x1 ;  /* 0x000000379a397211 */ /* 0x002fc400078e08ff */
[-C--:B------:R-:W-:Y:S02]  /*1da0*/  LEA R154, P2, R161, R206.reuse, 0x1 ;  /* 0x000000cea19a7211 */ /* 0x080fe400078408ff */
[----:B0-----:R-:W-:-:S03]  /*1db0*/  LEA R150, P6, R165, R206, 0x1 ;  /* 0x000000cea5967211 */ /* 0x001fc600078c08ff */
[----:B------:R-:W0:Y:S01]  /*1dc0*/  LDC R162, c[0x0][0x268] ;  /* 0x00009a00ffa27b82 */ /* 0x000e220000000800 */
[----:B---3--:R-:W-:Y:S01]  /*1dd0*/  IMAD R103, R156, 0x2, R57 ;  /* 0x000000029c677824 */ /* 0x008fe200078e0239 */
[-C--:B------:R-:W-:Y:S01]  /*1de0*/  LEA.HI.X.SX32 R155, R161, R0.reuse, 0x1, P2 ;  /* 0x00000000a19b7211 */ /* 0x080fe200010f0eff */
[----:B------:R-:W-:Y:S01]  /*1df0*/  IMAD R156, R3, 0xd, RZ ;  /* 0x0000000d039c7824 */ /* 0x000fe200078e02ff */
[----:B------:R-:W-:Y:S01]  /*1e00*/  LEA.HI.X.SX32 R151, R165, R0, 0x1, P6 ;  /* 0x00000000a5977211 */ /* 0x000fe200030f0eff */
[C---:B------:R-:W-:Y:S02]  /*1e10*/  IMAD R161, R3.reuse, 0x35, RZ ;  /* 0x0000003503a17824 */ /* 0x040fe400078e02ff */
[----:B------:R1:W-:Y:S01]  /*1e20*/  STL.64 [R1+0x688], R154 ;  /* 0x0006889a01007387 */ /* 0x0003e20000100a00 */
[----:B------:R-:W3:Y:S01]  /*1e30*/  LDC R164, c[0x0][0x268] ;  /* 0x00009a00ffa47b82 */ /* 0x000ee20000000800 */
[----:B--2---:R-:W-:Y:S02]  /*1e40*/  IMAD R49, R158, 0x2, R103 ;  /* 0x000000029e317824 */ /* 0x004fe400078e0267 */
[----:B------:R2:W-:Y:S01]  /*1e50*/  STL.64 [R1+0x680], R152 ;  /* 0x0006809801007387 */ /* 0x0005e20000100a00 */
[----:B------:R-:W-:-:S02]  /*1e60*/  IMAD R158, R3, 0xd6, RZ ;  /* 0x000000d6039e7824 */ /* 0x000fc400078e02ff */
[----:B------:R-:W-:Y:S01]  /*1e70*/  IMAD R165, R3, 0x1b, RZ ;  /* 0x0000001b03a57824 */ /* 0x000fe200078e02ff */
[----:B------:R5:W-:Y:S01]  /*1e80*/  STL.64 [R1+0x320], R150 ;  /* 0x0003209601007387 */ /* 0x000be20000100a00 */
[----:B------:R-:W3:Y:S01]  /*1e90*/  LDC R166, c[0x0][0x268] ;  /* 0x00009a00ffa67b82 */ /* 0x000ee20000000800 */
[----:B----4-:R-:W-:Y:S01]  /*1ea0*/  IMAD R47, R160, 0x2, R49 ;  /* 0x00000002a02f7824 */ /* 0x010fe200078e0231 */
[-C--:B-1----:R-:W-:Y:S01]  /*1eb0*/  LEA R154, P2, R89, R206.reuse, 0x1 ;  /* 0x000000ce599a7211 */ /* 0x082fe200078408ff */
[----:B------:R-:W-:Y:S01]  /*1ec0*/  IMAD R160, R3, 0x69, RZ ;  /* 0x0000006903a07824 */ /* 0x000fe200078e02ff */
[----:B--2---:R-:W-:-:S04]  /*1ed0*/  LEA R152, P3, R147, R206, 0x1 ;  /* 0x000000ce93987211 */ /* 0x004fc800078608ff */
[----:B------:R-:W1:Y:S01]  /*1ee0*/  LDC R168, c[0x0][0x268] ;  /* 0x00009a00ffa87b82 */ /* 0x000e620000000800 */
[----:B0-----:R-:W-:Y:S01]  /*1ef0*/  LEA R101, R162, R47, 0x1 ;  /* 0x0000002fa2657211 */ /* 0x001fe200078e08ff */
[----:B------:R-:W-:Y:S01]  /*1f00*/  IMAD R162, R3, 0xda, RZ ;  /* 0x000000da03a27824 */ /* 0x000fe200078e02ff */
[----:B-----5:R-:W-:Y:S02]  /*1f10*/  LEA R150, P6, R149, R206, 0x1 ;  /* 0x000000ce95967211 */ /* 0x020fe400078c08ff */
[-C--:B------:R-:W-:Y:S02]  /*1f20*/  LEA.HI.X.SX32 R155, R89, R0.reuse, 0x1, P2 ;  /* 0x00000000599b7211 */ /* 0x080fe400010f0eff */
[-C--:B------:R-:W-:Y:S01]  /*1f30*/  LEA.HI.X.SX32 R153, R147, R0.reuse, 0x1, P3 ;  /* 0x0000000093997211 */ /* 0x080fe200018f0eff */
[----:B------:R-:W0:Y:S01]  /*1f40*/  LDC R170, c[0x0][0x268] ;  /* 0x00009a00ffaa7b82 */ /* 0x000e220000000800 */
[----:B---3--:R-:W-:Y:S01]  /*1f50*/  IMAD R99, R164, 0x2, R101 ;  /* 0x00000002a4637824 */ /* 0x008fe200078e0265 */
[----:B------:R-:W-:Y:S01]  /*1f60*/  LEA.HI.X.SX32 R151, R149, R0, 0x1, P6 ;  /* 0x0000000095977211 */ /* 0x000fe200030f0eff */
[----:B------:R2:W-:Y:S01]  /*1f70*/  STL.64 [R1+0x318], R154 ;  /* 0x0003189a01007387 */ /* 0x0005e20000100a00 */
[----:B------:R-:W-:Y:S01]  /*1f80*/  LEA.HI.X.SX32 R147, R146, R123, 0x1, P4 ;  /* 0x0000007b92937211 */ /* 0x000fe200020f0eff */
[----:B------:R-:W-:-:S02]  /*1f90*/  IMAD R164, R3, 0xdc, RZ ;  /* 0x000000dc03a47824 */ /* 0x000fc400078e02ff */
[----:B------:R3:W-:Y:S01]  /*1fa0*/  STL.64 [R1+0x310], R152 ;  /* 0x0003109801007387 */ /* 0x0007e20000100a00 */
[----:B------:R-:W4:Y:S01]  /*1fb0*/  LDC R172, c[0x0][0x268] ;  /* 0x00009a00ffac7b82 */ /* 0x000f220000000800 */
[----:B------:R-:W-:Y:S02]  /*1fc0*/  IMAD R95, R166, 0x2, R99 ;  /* 0x00000002a65f7824 */ /* 0x000fe400078e0263 */
[----:B------:R5:W-:Y:S01]  /*1fd0*/  STL.64 [R1+0x308], R150 ;  /* 0x0003089601007387 */ /* 0x000be20000100a00 */
[----:B------:R-:W-:Y:S01]  /*1fe0*/  IMAD R166, R3, 0xde, RZ ;  /* 0x000000de03a67824 */ /* 0x000fe200078e02ff */
[----:B--2---:R-:W-:-:S03]  /*1ff0*/  LEA R154, P2, R35, R206, 0x1 ;  /* 0x000000ce239a7211 */ /* 0x004fc600078408ff */
[----:B------:R-:W2:Y:S01]  /*2000*/  LDC R106, c[0x0][0x268] ;  /* 0x00009a00ff6a7b82 */ /* 0x000ea20000000800 */
[----:B-1----:R-:W-:Y:S01]  /*2010*/  LEA R97, R168, R95, 0x1 ;  /* 0x0000005fa8617211 */ /* 0x002fe200078e08ff */
[----:B------:R-:W-:Y:S01]  /*2020*/  IMAD R168, R3, 0x6d, RZ ;  /* 0x0000006d03a87824 */ /* 0x000fe200078e02ff */
[----:B---3--:R-:W-:Y:S02]  /*2030*/  LEA R152, P3, R85, R206, 0x1 ;  /* 0x000000ce55987211 */ /* 0x008fe400078608ff */
[----:B------:R-:W-:Y:S02]  /*2040*/  LEA.HI.X.SX32 R155, R35, R0, 0x1, P2 ;  /* 0x00000000239b7211 */ /* 0x000fe400010f0eff */
[----:B-----5:R-:W-:Y:S01]  /*2050*/  LEA R150, P6, R87, R206, 0x1 ;  /* 0x000000ce57967211 */ /* 0x020fe200078c08ff */
[----:B------:R-:W1:Y:S01]  /*2060*/  LDC R104, c[0x0][0x268] ;  /* 0x00009a00ff687b82 */ /* 0x000e620000000800 */
[-C--:B------:R-:W-:Y:S01]  /*2070*/  LEA.HI.X.SX32 R153, R85, R0.reuse, 0x1, P3 ;  /* 0x0000000055997211 */ /* 0x080fe200018f0eff */
[----:B0-----:R-:W-:Y:S01]  /*2080*/  IMAD R41, R170, 0x2, R97 ;  /* 0x00000002aa297824 */ /* 0x001fe200078e0261 */
[----:B------:R-:W-:Y:S01]  /*2090*/  LEA.HI.X.SX32 R151, R87, R0, 0x1, P6 ;  /* 0x0000000057977211 */ /* 0x000fe200030f0eff */
[----:B------:R0:W-:Y:S01]  /*20a0*/  STL.64 [R1+0x300], R154 ;  /* 0x0003009a01007387 */ /* 0x0001e20000100a00 */
[----:B------:R-:W-:Y:S01]  /*20b0*/  LEA R148, P6, R121, R206, 0x1 ;  /* 0x000000ce79947211 */ /* 0x000fe200078c08ff */
[----:B------:R-:W-:-:S02]  /*20c0*/  IMAD R170, R3, 0x6f, RZ ;  /* 0x0000006f03aa7824 */ /* 0x000fc400078e02ff */
[----:B------:R-:W3:Y:S01]  /*20d0*/  LDC R102, c[0x0][0x268] ;  /* 0x00009a00ff667b82 */ /* 0x000ee20000000800 */
[----:B------:R5:W-:Y:S01]  /*20e0*/  STL.64 [R1+0x2f8], R152 ;  /* 0x0002f89801007387 */ /* 0x000be20000100a00 */
[----:B----4-:R-:W-:Y:S01]  /*20f0*/  IMAD R91, R172, 0x2, R41 ;  /* 0x00000002ac5b7824 */ /* 0x010fe200078e0229 */
[----:B------:R-:W-:Y:S01]  /*2100*/  LEA.HI.X.SX32 R149, R121, R0, 0x1, P6 ;  /* 0x0000000079957211 */ /* 0x000fe200030f0eff */
[C---:B------:R-:W-:Y:S01]  /*2110*/  IMAD R172, R3.reuse, 0xe2, RZ ;  /* 0x000000e203ac7824 */ /* 0x040fe200078e02ff */
[----:B------:R4:W-:Y:S03]  /*2120*/  STL.64 [R1+0x2f0], R150 ;  /* 0x0002f09601007387 */ /* 0x0009e60000100a00 */
[----:B------:R-:W3:Y:S01]  /*2130*/  LDC R100, c[0x0][0x268] ;  /* 0x00009a00ff647b82 */ /* 0x000ee20000000800 */
[----:B--2---:R-:W-:Y:S01]  /*2140*/  LEA R93, R106, R91, 0x1 ;  /* 0x0000005b6a5d7211 */ /* 0x004fe200078e08ff */
[----:B0-----:R-:W-:-:S02]  /*2150*/  IMAD R154, R3, 0x67, RZ ;  /* 0x00000067039a7824 */ /* 0x001fc400078e02ff */
[----:B------:R-:W-:Y:S01]  /*2160*/  IMAD R155, R3, 0xd2, RZ ;  /* 0x000000d2039b7824 */ /* 0x000fe200078e02ff */
[----:B-----5:R-:W-:-:S03]  /*2170*/  LEA R152, P2, R81, R206, 0x1 ;  /* 0x000000ce51987211 */ /* 0x020fc600078408ff */
[----:B------:R-:W0:Y:S01]  /*2180*/  LDC R98, c[0x0][0x268] ;  /* 0x00009a00ff627b82 */ /* 0x000e220000000800 */
[----:B----4-:R-:W-:Y:S01]  /*2190*/  LEA R150, P3, R83, R206, 0x1 ;  /* 0x000000ce53967211 */ /* 0x010fe200078608ff */
[----:B-1----:R-:W-:Y:S01]  /*21a0*/  IMAD R89, R104, 0x2, R93 ;  /* 0x0000000268597824 */ /* 0x002fe200078e025d */
[-C--:B------:R-:W-:Y:S02]  /*21b0*/  LEA.HI.X.SX32 R153, R81, R0.reuse, 0x1, P2 ;  /* 0x0000000051997211 */ /* 0x080fe400010f0eff */
[----:B------:R-:W-:-:S03]  /*21c0*/  LEA.HI.X.SX32 R151, R83, R0, 0x1, P3 ;  /* 0x0000000053977211 */ /* 0x000fc600018f0eff */
[----:B------:R-:W1:Y:S01]  /*21d0*/  LDC R96, c[0x0][0x268] ;  /* 0x00009a00ff607b82 */ /* 0x000e620000000800 */
[----:B------:R2:W-:Y:S01]  /*21e0*/  STL.64 [R1+0x2e8], R152 ;  /* 0x0002e89801007387 */ /* 0x0005e20000100a00 */
[----:B---3--:R-:W-:-:S03]  /*21f0*/  IMAD R35, R102, 0x2, R89 ;  /* 0x0000000266237824 */ /* 0x008fc600078e0259 */
[----:B------:R3:W-:Y:S03]  /*2200*/  STL.64 [R1+0x2e0], R150 ;  /* 0x0002e09601007387 */ /* 0x0007e60000100a00 */
[----:B------:R-:W4:Y:S01]  /*2210*/  LDC R94, c[0x0][0x268] ;  /* 0x00009a00ff5e7b82 */ /* 0x000f220000000800 */
[----:B------:R5:W-:Y:S01]  /*2220*/  STL.64 [R1+0x2d8], R148 ;  /* 0x0002d89401007387 */ /* 0x000be20000100a00 */
[----:B------:R-:W-:Y:S02]  /*2230*/  LEA R87, R100, R35, 0x1 ;  /* 0x0000002364577211 */ /* 0x000fe400078e08ff */
[----:B--2---:R-:W-:-:S04]  /*2240*/  LEA R152, P2, R29, R206, 0x1 ;  /* 0x000000ce1d987211 */ /* 0x004fc800078408ff */
[----:B------:R-:W2:Y:S01]  /*2250*/  LDC R92, c[0x0][0x268] ;  /* 0x00009a00ff5c7b82 */ /* 0x000ea20000000800 */
[----:B------:R-:W-:Y:S01]  /*2260*/  LEA.HI.X.SX32 R153, R29, R0, 0x1, P2 ;  /* 0x000000001d997211 */ /* 0x000fe200010f0eff */
[----:B0-----:R-:W-:Y:S01]  /*2270*/  IMAD R85, R98, 0x2, R87 ;  /* 0x0000000262557824 */ /* 0x001fe200078e0257 */
[-C--:B---3--:R-:W-:Y:S02]  /*2280*/  LEA R150, P3, R117, R206.reuse, 0x1 ;  /* 0x000000ce75967211 */ /* 0x088fe400078608ff */
[----:B-----5:R-:W-:Y:S01]  /*2290*/  LEA R148, P6, R119, R206, 0x1 ;  /* 0x000000ce77947211 */ /* 0x020fe200078c08ff */
[----:B------:R0:W-:Y:S01]  /*22a0*/  STL.64 [R1+0x2d0], R152 ;  /* 0x0002d09801007387 */ /* 0x0001e20000100a00 */
[-C--:B------:R-:W-:Y:S01]  /*22b0*/  LEA.HI.X.SX32 R151, R117, R0.reuse, 0x1, P3 ;  /* 0x0000000075977211 */ /* 0x080fe200018f0eff */
[----:B------:R-:W3:Y:S01]  /*22c0*/  LDC R90, c[0x0][0x268] ;  /* 0x00009a00ff5a7b82 */ /* 0x000ee20000000800 */
[----:B------:R-:W-:Y:S01]  /*22d0*/  LEA.HI.X.SX32 R149, R119, R0, 0x1, P6 ;  /* 0x0000000077957211 */ /* 0x000fe200030f0eff */
[----:B-1----:R-:W-:Y:S01]  /*22e0*/  IMAD R81, R96, 0x2, R85 ;  /* 0x0000000260517824 */ /* 0x002fe200078e0255 */
[----:B------:R-:W-:-:S02]  /*22f0*/  LEA R120, P3, R79, R206, 0x1 ;  /* 0x000000ce4f787211 */ /* 0x000fc400078608ff */
[----:B------:R-:W-:Y:S01]  /*2300*/  LEA R116, P6, R115, R206, 0x1 ;  /* 0x000000ce73747211 */ /* 0x000fe200078c08ff */
[----:B------:R1:W-:Y:S01]  /*2310*/  STL.64 [R1+0x2c0], R148 ;  /* 0x0002c09401007387 */ /* 0x0003e20000100a00 */
[-C--:B------:R-:W-:Y:S01]  /*2320*/  LEA.HI.X.SX32 R121, R79, R0.reuse, 0x1, P3 ;  /* 0x000000004f797211 */ /* 0x080fe200018f0eff */
[----:B------:R-:W5:Y:S01]  /*2330*/  LDC R88, c[0x0][0x268] ;  /* 0x00009a00ff587b82 */ /* 0x000f620000000800 */
[----:B------:R-:W-:Y:S01]  /*2340*/  LEA.HI.X.SX32 R117, R115, R0, 0x1, P6 ;  /* 0x0000000073757211 */ /* 0x000fe200030f0eff */
[----:B------:R2:W-:Y:S01]  /*2350*/  STL.64 [R1+0x2c8], R150 ;  /* 0x0002c89601007387 */ /* 0x0005e20000100a00 */
[----:B------:R-:W-:Y:S01]  /*2360*/  LEA R118, P3, R23, R206, 0x1 ;  /* 0x000000ce17767211 */ /* 0x000fe200078608ff */
[----:B0-----:R-:W-:Y:S01]  /*2370*/  IMAD R152, R3, 0x49, RZ ;  /* 0x0000004903987824 */ /* 0x001fe200078e02ff */
[----:B----4-:R-:W-:Y:S02]  /*2380*/  LEA R83, R94, R81, 0x1 ;  /* 0x000000515e537211 */ /* 0x010fe400078e08ff */
[----:B------:R-:W-:Y:S01]  /*2390*/  LEA.HI.X.SX32 R119, R23, R0, 0x1, P3 ;  /* 0x0000000017777211 */ /* 0x000fe200018f0eff */
[----:B------:R-:W0:Y:S01]  /*23a0*/  LDC R86, c[0x0][0x268] ;  /* 0x00009a00ff567b82 */ /* 0x000e220000000800 */
[----:B-1----:R-:W-:Y:S01]  /*23b0*/  LEA R148, P2, R77, R206, 0x1 ;  /* 0x000000ce4d947211 */ /* 0x002fe200078408ff */
[----:B--2---:R-:W-:-:S03]  /*23c0*/  IMAD R29, R92, 0x2, R83 ;  /* 0x000000025c1d7824 */ /* 0x004fc600078e0253 */
[----:B------:R-:W-:Y:S01]  /*23d0*/  LEA.HI.X.SX32 R149, R77, R0, 0x1, P2 ;  /* 0x000000004d957211 */ /* 0x000fe200010f0eff */
[C---:B------:R-:W-:Y:S02]  /*23e0*/  IMAD R150, R3.reuse, 0x48, RZ ;  /* 0x0000004803967824 */ /* 0x040fe400078e02ff */
[----:B------:R-:W1:Y:S01]  /*23f0*/  LDC R84, c[0x0][0x268] ;  /* 0x00009a00ff547b82 */ /* 0x000e620000000800 */
[----:B---3--:R-:W-:Y:S01]  /*2400*/  IMAD R77, R90, 0x2, R29 ;  /* 0x000000025a4d7824 */ /* 0x008fe200078e021d */
[----:B------:R2:W-:Y:S04]  /*2410*/  STL.64 [R1+0x2b8], R148 ;  /* 0x0002b89401007387 */ /* 0x0005e80000100a00 */
[----:B------:R3:W-:Y:S02]  /*2420*/  STL.64 [R1+0x2b0], R120 ;  /* 0x0002b07801007387 */ /* 0x0007e40000100a00 */
[----:B------:R-:W4:Y:S01]  /*2430*/  LDC R82, c[0x0][0x268] ;  /* 0x00009a00ff527b82 */ /* 0x000f220000000800 */
[----:B-----5:R-:W-:Y:S01]  /*2440*/  LEA R79, R88, R77, 0x1 ;  /* 0x0000004d584f7211 */ /* 0x020fe200078e08ff */
[----:B------:R5:W-:Y:S01]  /*2450*/  STL.64 [R1+0x2a8], R116 ;  /* 0x0002a87401007387 */ /* 0x000be20000100a00 */
[----:B--2---:R-:W-:-:S05]  /*2460*/  IMAD R148, R3, 0x47, RZ ;  /* 0x0000004703947824 */ /* 0x004fca00078e02ff */
[----:B------:R-:W2:Y:S01]  /*2470*/  LDC R80, c[0x0][0x268] ;  /* 0x00009a00ff507b82 */ /* 0x000ea20000000800 */
[-C--:B---3--:R-:W-:Y:S02]  /*2480*/  LEA R120, P2, R75, R206.reuse, 0x1 ;  /* 0x000000ce4b787211 */ /* 0x088fe400078408ff */
[----:B------:R-:W-:Y:S02]  /*2490*/  LEA.HI.X.SX32 R149, R148, R123, 0x1, P5 ;  /* 0x0000007b94957211 */ /* 0x000fe400028f0eff */
[----:B-----5:R-:W-:-:S03]  /*24a0*/  LEA R116, P6, R113, R206, 0x1 ;  /* 0x000000ce71747211 */ /* 0x020fc600078c08ff */
[----:B------:R-:W3:Y:S01]  /*24b0*/  LDC R78, c[0x0][0x268] ;  /* 0x00009a00ff4e7b82 */ /* 0x000ee20000000800 */
[-C--:B------:R-:W-:Y:S01]  /*24c0*/  LEA.HI.X.SX32 R121, R75, R0.reuse, 0x1, P2 ;  /* 0x000000004b797211 */ /* 0x080fe200010f0eff */
[----:B0-----:R-:W-:Y:S01]  /*24d0*/  IMAD R75, R86, 0x2, R79 ;  /* 0x00000002564b7824 */ /* 0x001fe200078e024f */
[----:B------:R-:W-:Y:S02]  /*24e0*/  LEA.HI.X.SX32 R117, R113, R0, 0x1, P6 ;  /* 0x0000000071757211 */ /* 0x000fe400030f0eff */
[C---:B------:R-:W-:Y:S01]  /*24f0*/  LEA R114, P6, R111.reuse, R206, 0x1 ;  /* 0x000000ce6f727211 */ /* 0x040fe200078c08ff */
[----:B------:R0:W-:Y:S01]  /*2500*/  STL.64 [R1+0x2a0], R120 ;  /* 0x0002a07801007387 */ /* 0x0001e20000100a00 */
[----:B-1----:R-:W-:Y:S01]  /*2510*/  IMAD R23, R84, 0x2, R75 ;  /* 0x0000000254177824 */ /* 0x002fe200078e024b */
[----:B------:R-:W1:Y:S01]  /*2520*/  LDC R76, c[0x0][0x268] ;  /* 0x00009a00ff4c7b82 */ /* 0x000e620000000800 */
[----:B------:R-:W-:Y:S01]  /*2530*/  LEA.HI.X.SX32 R115, R111, R0, 0x1, P6 ;  /* 0x000000006f737211 */ /* 0x000fe200030f0eff */
[----:B------:R5:W-:Y:S01]  /*2540*/  STL.64 [R1+0x298], R118 ;  /* 0x0002987601007387 */ /* 0x000be20000100a00 */
[----:B------:R-:W-:-:S03]  /*2550*/  LEA R112, P6, R109, R206, 0x1 ;  /* 0x000000ce6d707211 */ /* 0x000fc600078c08ff */
[----:B------:R4:W-:Y:S01]  /*2560*/  STL.64 [R1+0x290], R116 ;  /* 0x0002907401007387 */ /* 0x0009e20000100a00 */
[----:B------:R-:W-:Y:S01]  /*2570*/  LEA.HI.X.SX32 R113, R109, R0, 0x1, P6 ;  /* 0x000000006d717211 */ /* 0x000fe200030f0eff */
[----:B------:R-:W1:Y:S01]  /*2580*/  LDC R74, c[0x0][0x268] ;  /* 0x00009a00ff4a7b82 */ /* 0x000e620000000800 */
[----:B------:R-:W-:Y:S01]  /*2590*/  LEA R110, P6, R107, R206, 0x1 ;  /* 0x000000ce6b6e7211 */ /* 0x000fe200078c08ff */
[C---:B0-----:R-:W-:Y:S02]  /*25a0*/  IMAD R120, R3.reuse, 0x65, RZ ;  /* 0x0000006503787824 */ /* 0x041fe400078e02ff */
[----:B------:R-:W-:Y:S01]  /*25b0*/  IMAD R121, R3, 0x33, RZ ;  /* 0x0000003303797824 */ /* 0x000fe200078e02ff */
[----:B------:R-:W-:Y:S02]  /*25c0*/  LEA.HI.X.SX32 R111, R107, R0, 0x1, P6 ;  /* 0x000000006b6f7211 */ /* 0x000fe400030f0eff */
[-C--:B-----5:R-:W-:Y:S01]  /*25d0*/  LEA R118, P2, R73, R206.reuse, 0x1 ;  /* 0x000000ce49767211 */ /* 0x0a0fe200078408ff */
[----:B------:R-:W0:Y:S01]  /*25e0*/  LDC R72, c[0x0][0x268] ;  /* 0x00009a00ff487b82 */ /* 0x000e220000000800 */
[----:B------:R-:W-:-:S02]  /*25f0*/  LEA R108, P6, R105, R206, 0x1 ;  /* 0x000000ce696c7211 */ /* 0x000fc400078c08ff */
[----:B----4-:R-:W-:Y:S02]  /*2600*/  LEA R116, P3, R71, R206, 0x1 ;  /* 0x000000ce47747211 */ /* 0x010fe400078608ff */
[-C--:B------:R-:W-:Y:S02]  /*2610*/  LEA.HI.X.SX32 R119, R73, R0.reuse, 0x1, P2 ;  /* 0x0000000049777211 */ /* 0x080fe400010f0eff */
[-C--:B------:R-:W-:Y:S01]  /*2620*/  LEA.HI.X.SX32 R117, R71, R0.reuse, 0x1, P3 ;  /* 0x0000000047757211 */ /* 0x080fe200018f0eff */
[----:B------:R-:W4:Y:S01]  /*2630*/  LDC R70, c[0x0][0x268] ;  /* 0x00009a00ff467b82 */ /* 0x000f220000000800 */
[----:B------:R-:W-:Y:S01]  /*2640*/  LEA R73, R82, R23, 0x1 ;  /* 0x0000001752497211 */ /* 0x000fe200078e08ff */
[----:B------:R5:W-:Y:S01]  /*2650*/  STL.64 [R1+0x288], R118 ;  /* 0x0002887601007387 */ /* 0x000be20000100a00 */
[----:B------:R-:W-:Y:S02]  /*2660*/  LEA.HI.X.SX32 R109, R105, R0, 0x1, P6 ;  /* 0x00000000696d7211 */ /* 0x000fe400030f0eff */
[C---:B------:R-:W-:Y:S01]  /*2670*/  LEA R106, P6, R103.reuse, R206, 0x1 ;  /* 0x000000ce676a7211 */ /* 0x040fe200078c08ff */
[----:B------:R3:W-:Y:S01]  /*2680*/  STL.64 [R1+0x280], R116 ;  /* 0x0002807401007387 */ /* 0x0007e20000100a00 */
[----:B--2---:R-:W-:Y:S01]  /*2690*/  IMAD R71, R80, 0x2, R73 ;  /* 0x0000000250477824 */ /* 0x004fe200078e0249 */
[----:B------:R-:W2:Y:S01]  /*26a0*/  LDC R68, c[0x0][0x268] ;  /* 0x00009a00ff447b82 */ /* 0x000ea20000000800 */
[----:B------:R-:W-:Y:S01]  /*26b0*/  LEA.HI.X.SX32 R107, R103, R0, 0x1, P6 ;  /* 0x00000000676b7211 */ /* 0x000fe200030f0eff */
[----:B------:R3:W-:Y:S01]  /*26c0*/  STL.64 [R1+0x278], R114 ;  /* 0x0002787201007387 */ /* 0x0007e20000100a00 */
[----:B------:R-:W-:Y:S01]  /*26d0*/  LEA R104, P6, R101, R206, 0x1 ;  /* 0x000000ce65687211 */ /* 0x000fe200078c08ff */
[----:B-----5:R-:W-:-:S03]  /*26e0*/  IMAD R118, R3, 0xce, RZ ;  /* 0x000000ce03767824 */ /* 0x020fc600078e02ff */
[----:B------:R-:W-:Y:S01]  /*26f0*/  LEA.HI.X.SX32 R105, R101, R0, 0x1, P6 ;  /* 0x0000000065697211 */ /* 0x000fe200030f0eff */
[----:B------:R-:W5:Y:S01]  /*2700*/  LDC R66, c[0x0][0x268] ;  /* 0x00009a00ff427b82 */ /* 0x000f620000000800 */
[-C--:B------:R-:W-:Y:S01]  /*2710*/  LEA R102, P6, R97, R206.reuse, 0x1 ;  /* 0x000000ce61667211 */ /* 0x080fe200078c08ff */
[----:B------:R-:W-:Y:S01]  /*2720*/  IMAD R119, R3, 0xd0, RZ ;  /* 0x000000d003777824 */ /* 0x000fe200078e02ff */
[----:B---3--:R-:W-:Y:S02]  /*2730*/  LEA R116, P2, R67, R206, 0x1 ;  /* 0x000000ce43747211 */ /* 0x008fe400078408ff */
[----:B------:R-:W-:Y:S02]  /*2740*/  LEA.HI.X.SX32 R103, R97, R0, 0x1, P6 ;  /* 0x0000000061677211 */ /* 0x000fe400030f0eff */
[----:B------:R-:W-:Y:S01]  /*2750*/  LEA R114, P3, R69, R206, 0x1 ;  /* 0x000000ce45727211 */ /* 0x000fe200078608ff */
[----:B------:R-:W3:Y:S01]  /*2760*/  LDC R64, c[0x0][0x268] ;  /* 0x00009a00ff407b82 */ /* 0x000ee20000000800 */
[-C--:B------:R-:W-:Y:S01]  /*2770*/  LEA.HI.X.SX32 R117, R67, R0.reuse, 0x1, P2 ;  /* 0x0000000043757211 */ /* 0x080fe200010f0eff */
[----:B------:R-:W-:Y:S01]  /*2780*/  IMAD R67, R78, 0x2, R71 ;  /* 0x000000024e437824 */ /* 0x000fe200078e0247 */
[----:B------:R-:W-:-:S02]  /*2790*/  LEA.HI.X.SX32 R115, R69, R0, 0x1, P3 ;  /* 0x0000000045737211 */ /* 0x000fc400018f0eff */
[----:B------:R-:W-:Y:S01]  /*27a0*/  LEA R94, P6, R93, R206, 0x1 ;  /* 0x000000ce5d5e7211 */ /* 0x000fe200078c08ff */
[----:B------:R0:W-:Y:S01]  /*27b0*/  STL.64 [R1+0x270], R116 ;  /* 0x0002707401007387 */ /* 0x0001e20000100a00 */
[----:B-1----:R-:W-:Y:S01]  /*27c0*/  LEA R69, R76, R67, 0x1 ;  /* 0x000000434c457211 */ /* 0x002fe200078e08ff */
[----:B------:R-:W1:Y:S02]  /*27d0*/  LDC R62, c[0x0][0x268] ;  /* 0x00009a00ff3e7b82 */ /* 0x000e640000000800 */
[----:B------:R4:W-:Y:S04]  /*27e0*/  STL.64 [R1+0x268], R114 ;  /* 0x0002687201007387 */ /* 0x0009e80000100a00 */
[----:B------:R4:W-:Y:S02]  /*27f0*/  STL.64 [R1+0x260], R112 ;  /* 0x0002607001007387 */ /* 0x0009e40000100a00 */
[----:B------:R-:W1:Y:S01]  /*2800*/  LDC R60, c[0x0][0x268] ;  /* 0x00009a00ff3c7b82 */ /* 0x000e620000000800 */
[----:B0-----:R-:W-:-:S02]  /*2810*/  IMAD R117, R3, 0x19, RZ ;  /* 0x0000001903757824 */ /* 0x001fc400078e02ff */
[----:B------:R-:W-:Y:S01]  /*2820*/  IMAD R116, R3, 0xcc, RZ ;  /* 0x000000cc03747824 */ /* 0x000fe200078e02ff */
[----:B----4-:R-:W-:-:S04]  /*2830*/  LEA R114, P2, R63, R206, 0x1 ;  /* 0x000000ce3f727211 */ /* 0x010fc800078408ff */
[----:B------:R-:W0:Y:S01]  /*2840*/  LDC R48, c[0x0][0x268] ;  /* 0x00009a00ff307b82 */ /* 0x000e220000000800 */
[----:B------:R-:W-:Y:S02]  /*2850*/  LEA R112, P3, R19, R206, 0x1 ;  /* 0x000000ce13707211 */ /* 0x000fe400078608ff */
[-C--:B------:R-:W-:Y:S01]  /*2860*/  LEA.HI.X.SX32 R115, R63, R0.reuse, 0x1, P2 ;  /* 0x000000003f737211 */ /* 0x080fe200010f0eff */
[----:B------:R-:W-:Y:S01]  /*2870*/  IMAD R63, R74, 0x2, R69 ;  /* 0x000000024a3f7824 */ /* 0x000fe200078e0245 */
[----:B------:R-:W-:-:S03]  /*2880*/  LEA.HI.X.SX32 R113, R19, R0, 0x1, P3 ;  /* 0x0000000013717211 */ /* 0x000fc600018f0eff */
[----:B------:R-:W4:Y:S01]  /*2890*/  LDC R43, c[0x0][0x268] ;  /* 0x00009a00ff2b7b82 */ /* 0x000f220000000800 */
[----:B------:R2:W-:Y:S01]  /*28a0*/  STL.64 [R1+0x258], R114 ;  /* 0x0002587201007387 */ /* 0x0005e20000100a00 */
[----:B------:R-:W-:-:S03]  /*28b0*/  IMAD R19, R72, 0x2, R63 ;  /* 0x0000000248137824 */ /* 0x000fc600078e023f */
[----:B------:R5:W-:Y:S03]  /*28c0*/  STL.64 [R1+0x250], R112 ;  /* 0x0002507001007387 */ /* 0x000be60000100a00 */
[----:B------:R-:W4:Y:S01]  /*28d0*/  LDC R58, c[0x0][0x268] ;  /* 0x00009a00ff3a7b82 */ /* 0x000f220000000800 */
[----:B------:R3:W-:Y:S01]  /*28e0*/  STL.64 [R1+0x248], R110 ;  /* 0x0002486e01007387 */ /* 0x0007e20000100a00 */
[C---:B--2---:R-:W-:Y:S02]  /*28f0*/  IMAD R115, R3.reuse, 0x63, RZ ;  /* 0x0000006303737824 */ /* 0x044fe400078e02ff */
[----:B------:R-:W-:-:S04]  /*2900*/  IMAD R114, R3, 0xca, RZ ;  /* 0x000000ca03727824 */ /* 0x000fc800078e02ff */
[----:B------:R-:W2:Y:S01]  /*2910*/  LDC R42, c[0x0][0x268] ;  /* 0x00009a00ff2a7b82 */ /* 0x000ea20000000800 */
[-C--:B-----5:R-:W-:Y:S02]  /*2920*/  LEA R112, P2, R61, R206.reuse, 0x1 ;  /* 0x000000ce3d707211 */ /* 0x0a0fe400078408ff */
[----:B---3--:R-:W-:Y:S02]  /*2930*/  LEA R110, P3, R59, R206, 0x1 ;  /* 0x000000ce3b6e7211 */ /* 0x008fe400078608ff */
[----:B------:R-:W-:-:S03]  /*2940*/  LEA.HI.X.SX32 R113, R61, R0, 0x1, P2 ;  /* 0x000000003d717211 */ /* 0x000fc600010f0eff */
[----:B------:R-:W3:Y:S01]  /*2950*/  LDC R37, c[0x0][0x268] ;  /* 0x00009a00ff257b82 */ /* 0x000ee20000000800 */
[----:B------:R-:W-:Y:S02]  /*2960*/  LEA.HI.X.SX32 R111, R59, R0, 0x1, P3 ;  /* 0x000000003b6f7211 */ /* 0x000fe400018f0eff */
[----:B------:R-:W-:Y:S01]  /*2970*/  LEA R61, R70, R19, 0x1 ;  /* 0x00000013463d7211 */ /* 0x000fe200078e08ff */
[----:B------:R5:W-:Y:S04]  /*2980*/  STL.64 [R1+0x240], R112 ;  /* 0x0002407001007387 */ /* 0x000be80000100a00 */
[----:B------:R1:W-:Y:S01]  /*2990*/  STL.64 [R1+0x238], R110 ;  /* 0x0002386e01007387 */ /* 0x0003e20000100a00 */
[----:B------:R-:W-:Y:S01]  /*29a0*/  IMAD R59, R68, 0x2, R61 ;  /* 0x00000002443b7824 */ /* 0x000fe200078e023d */
[----:B------:R-:W3:Y:S01]  /*29b0*/  LDC R56, c[0x0][0x268] ;  /* 0x00009a00ff387b82 */ /* 0x000ee20000000800 */
[C---:B------:R-:W-:Y:S01]  /*29c0*/  IMAD R68, R3.reuse, 0x9c, RZ ;  /* 0x0000009c03447824 */ /* 0x040fe200078e02ff */
[----:B------:R0:W-:Y:S01]  /*29d0*/  STL.64 [R1+0x230], R108 ;  /* 0x0002306c01007387 */ /* 0x0001e20000100a00 */
[----:B-----5:R-:W-:-:S05]  /*29e0*/  IMAD R112, R3, 0x61, RZ ;  /* 0x0000006103707824 */ /* 0x020fca00078e02ff */
[----:B------:R-:W5:Y:S01]  /*29f0*/  LDC R36, c[0x0][0x268] ;  /* 0x00009a00ff247b82 */ /* 0x000f620000000800 */
[----:B------:R-:W-:Y:S01]  /*2a00*/  IMAD R113, R3, 0x31, RZ ;  /* 0x0000003103717824 */ /* 0x000fe200078e02ff */
[-C--:B-1----:R-:W-:Y:S02]  /*2a10*/  LEA R110, P2, R55, R206.reuse, 0x1 ;  /* 0x000000ce376e7211 */ /* 0x082fe400078408ff */
[----:B0-----:R-:W-:Y:S02]  /*2a20*/  LEA R108, P3, R57, R206, 0x1 ;  /* 0x000000ce396c7211 */ /* 0x001fe400078608ff */
[-C--:B------:R-:W-:Y:S01]  /*2a30*/  LEA.HI.X.SX32 R111, R55, R0.reuse, 0x1, P2 ;  /* 0x00000000376f7211 */ /* 0x080fe200010f0eff */
[----:B------:R-:W-:Y:S01]  /*2a40*/  IMAD R55, R66, 0x2, R59 ;  /* 0x0000000242377824 */ /* 0x000fe200078e023b */
[----:B------:R-:W-:Y:S01]  /*2a50*/  LEA.HI.X.SX32 R109, R57, R0, 0x1, P3 ;  /* 0x00000000396d7211 */ /* 0x000fe200018f0eff */
[----:B------:R-:W0:Y:S02]  /*2a60*/  LDC R31, c[0x0][0x268] ;  /* 0x00009a00ff1f7b82 */ /* 0x000e240000000800 */
[----:B------:R1:W-:Y:S01]  /*2a70*/  STL.64 [R1+0x228], R110 ;  /* 0x0002286e01007387 */ /* 0x0003e20000100a00 */
[----:B------:R-:W-:-:S03]  /*2a80*/  LEA R57, R64, R55, 0x1 ;  /* 0x0000003740397211 */ /* 0x000fc600078e08ff */
[----:B------:R4:W-:Y:S02]  /*2a90*/  STL.64 [R1+0x220], R108 ;  /* 0x0002206c01007387 */ /* 0x0009e40000100a00 */
[----:B------:R-:W0:Y:S02]  /*2aa0*/  LDC R54, c[0x0][0x268] ;  /* 0x00009a00ff367b82 */ /* 0x000e240000000800 */
[----:B------:R2:W-:Y:S01]  /*2ab0*/  STL.64 [R1+0x218], R106 ;  /* 0x0002186a01007387 */ /* 0x0005e20000100a00 */
[----:B-1----:R-:W-:-:S05]  /*2ac0*/  IMAD R110, R3, 0xc6, RZ ;  /* 0x000000c6036e7824 */ /* 0x002fca00078e02ff */
[----:B------:R-:W1:Y:S01]  /*2ad0*/  LDC R30, c[0x0][0x268] ;  /* 0x00009a00ff1e7b82 */ /* 0x000e620000000800 */
[----:B------:R-:W-:Y:S01]  /*2ae0*/  IMAD R111, R3, 0xc8, RZ ;  /* 0x000000c8036f7824 */ /* 0x000fe200078e02ff */
[-C--:B----4-:R-:W-:Y:S02]  /*2af0*/  LEA R108, P2, R49, R206.reuse, 0x1 ;  /* 0x000000ce316c7211 */ /* 0x090fe400078408ff */
[----:B--2---:R-:W-:Y:S02]  /*2b00*/  LEA R106, P3, R47, R206, 0x1 ;  /* 0x000000ce2f6a7211 */ /* 0x004fe400078608ff */
[-C--:B------:R-:W-:Y:S01]  /*2b10*/  LEA.HI.X.SX32 R109, R49, R0.reuse, 0x1, P2 ;  /* 0x00000000316d7211 */ /* 0x080fe200010f0eff */
[----:B------:R-:W-:Y:S01]  /*2b20*/  IMAD R49, R62, 0x2, R57 ;  /* 0x000000023e317824 */ /* 0x000fe200078e0239 */
[----:B------:R-:W-:Y:S01]  /*2b30*/  LEA.HI.X.SX32 R107, R47, R0, 0x1, P3 ;  /* 0x000000002f6b7211 */ /* 0x000fe200018f0eff */
[----:B------:R-:W2:Y:S02]  /*2b40*/  LDC R25, c[0x0][0x268] ;  /* 0x00009a00ff197b82 */ /* 0x000ea40000000800 */
[----:B------:R4:W-:Y:S01]  /*2b50*/  STL.64 [R1+0x210], R108 ;  /* 0x0002106c01007387 */ /* 0x0009e20000100a00 */
[----:B------:R-:W-:-:S03]  /*2b60*/  IMAD R47, R60, 0x2, R49 ;  /* 0x000000023c2f7824 */ /* 0x000fc600078e0231 */
[----:B------:R3:W-:Y:S02]  /*2b70*/  STL.64 [R1+0x208], R106 ;  /* 0x0002086a01007387 */ /* 0x0007e40000100a00 */
[----:B------:R-:W-:Y:S01]  /*2b80*/  LEA R48, R48, R47, 0x1 ;  /* 0x0000002f30307211 */ /* 0x000fe200078e08ff */
[----:B------:R-:W2:Y:S01]  /*2b90*/  LDC R8, c[0x0][0x268] ;  /* 0x00009a00ff087b82 */ /* 0x000ea20000000800 */
[----:B------:R5:W-:Y:S03]  /*2ba0*/  STL.64 [R1+0x200], R104 ;  /* 0x0002006801007387 */ /* 0x000be60000100a00 */
[----:B------:R-:W-:Y:S02]  /*2bb0*/  IMAD R43, R43, 0x2, R48 ;  /* 0x000000022b2b7824 */ /* 0x000fe400078e0230 */
[----:B----4-:R-:W-:Y:S02]  /*2bc0*/  IMAD R108, R3, 0xc2, RZ ;  /* 0x000000c2036c7824 */ /* 0x010fe400078e02ff */
[----:B------:R-:W4:Y:S01]  /*2bd0*/  LDC R24, c[0x0][0x268] ;  /* 0x00009a00ff187b82 */ /* 0x000f220000000800 */
[-C--:B---3--:R-:W-:Y:S01]  /*2be0*/  LEA R106, P2, R99, R206.reuse, 0x1 ;  /* 0x000000ce636a7211 */ /* 0x088fe200078408ff */
[----:B------:R-:W-:Y:S01]  /*2bf0*/  IMAD R109, R3, 0xc4, RZ ;  /* 0x000000c4036d7824 */ /* 0x000fe200078e02ff */
[----:B-----5:R-:W-:-:S02]  /*2c00*/  LEA R104, P3, R95, R206, 0x1 ;  /* 0x000000ce5f687211 */ /* 0x020fc400078608ff */
[----:B------:R-:W-:-:S03]  /*2c10*/  LEA.HI.X.SX32 R107, R99, R0, 0x1, P2 ;  /* 0x00000000636b7211 */ /* 0x000fc600010f0eff */
[----:B------:R-:W3:Y:S01]  /*2c20*/  LDC R65, c[0x0][0x268] ;  /* 0x00009a00ff417b82 */ /* 0x000ee20000000800 */
[----:B------:R-:W-:Y:S02]  /*2c30*/  LEA.HI.X.SX32 R105, R95, R0, 0x1, P3 ;  /* 0x000000005f697211 */ /* 0x000fe400018f0eff */
[-C--:B------:R-:W-:Y:S01]  /*2c40*/  LEA R100, P2, R41, R206.reuse, 0x1 ;  /* 0x000000ce29647211 */ /* 0x080fe200078408ff */
[----:B------:R5:W-:Y:S01]  /*2c50*/  STL.64 [R1+0x1f8], R106 ;  /* 0x0001f86a01007387 */ /* 0x000be20000100a00 */
[----:B------:R-:W-:Y:S02]  /*2c60*/  LEA R98, P3, R91, R206, 0x1 ;  /* 0x000000ce5b627211 */ /* 0x000fe400078608ff */
[-C--:B------:R-:W-:Y:S01]  /*2c70*/  LEA.HI.X.SX32 R101, R41, R0.reuse, 0x1, P2 ;  /* 0x0000000029657211 */ /* 0x080fe200010f0eff */
[----:B------:R-:W-:Y:S01]  /*2c80*/  STL.64 [R1+0x1f0], R104 ;  /* 0x0001f06801007387 */ /* 0x000fe20000100a00 */
[-C--:B------:R-:W-:Y:S01]  /*2c90*/  LEA.HI.X.SX32 R99, R91, R0.reuse, 0x1, P3 ;  /* 0x000000005b637211 */ /* 0x080fe200018f0eff */
[----:B------:R-:W-:Y:S01]  /*2ca0*/  IMAD R41, R58, 0x2, R43 ;  /* 0x000000023a297824 */ /* 0x000fe200078e022b */
[----:B------:R-:W-:Y:S01]  /*2cb0*/  LEA.HI.X.SX32 R95, R93, R0, 0x1, P6 ;  /* 0x000000005d5f7211 */ /* 0x000fe200030f0eff */
[----:B------:R-:W-:Y:S01]  /*2cc0*/  STL.64 [R1+0x1e8], R102 ;  /* 0x0001e86601007387 */ /* 0x000fe20000100a00 */
[-C--:B------:R-:W-:Y:S01]  /*2cd0*/  LEA R96, P2, R89, R206.reuse, 0x1 ;  /* 0x000000ce59607211 */ /* 0x080fe200078408ff */
[----:B------:R-:W3:Y:S01]  /*2ce0*/  LDC R9, c[0x0][0x268] ;  /* 0x00009a00ff097b82 */ /* 0x000ee20000000800 */
[----:B------:R-:W-:Y:S01]  /*2cf0*/  LEA R90, P6, R87, R206, 0x1 ;  /* 0x000000ce575a7211 */ /* 0x000fe200078c08ff */
[----:B------:R-:W-:Y:S01]  /*2d00*/  STL.64 [R1+0x1e0], R100 ;  /* 0x0001e06401007387 */ /* 0x000fe20000100a00 */
[-C--:B------:R-:W-:Y:S01]  /*2d10*/  LEA.HI.X.SX32 R97, R89, R0.reuse, 0x1, P2 ;  /* 0x0000000059617211 */ /* 0x080fe200010f0eff */
[----:B-----5:R-:W-:Y:S01]  /*2d20*/  IMAD R106, R3, 0x5f, RZ ;  /* 0x0000005f036a7824 */ /* 0x020fe200078e02ff */
[----:B------:R-:W-:Y:S01]  /*2d30*/  LEA.HI.X.SX32 R91, R87, R0, 0x1, P6 ;  /* 0x00000000575b7211 */ /* 0x000fe200030f0eff */
[----:B------:R5:W-:Y:S01]  /*2d40*/  STL.64 [R1+0x1d8], R98 ;  /* 0x0001d86201007387 */ /* 0x000be20000100a00 */
[----:B------:R-:W-:Y:S01]  /*2d50*/  LEA R42, R42, R41, 0x1 ;  /* 0x000000292a2a7211 */ /* 0x000fe200078e08ff */
[----:B------:R-:W3:Y:S01]  /*2d60*/  LDC R52, c[0x0][0x268] ;  /* 0x00009a00ff347b82 */ /* 0x000ee20000000800 */
[-C--:B------:R-:W-:Y:S01]  /*2d70*/  LEA R92, P2, R85, R206.reuse, 0x1 ;  /* 0x000000ce555c7211 */ /* 0x080fe200078408ff */
[----:B------:R0:W-:Y:S01]  /*2d80*/  STL.64 [R1+0x1d0], R94 ;  /* 0x0001d05e01007387 */ /* 0x0001e20000100a00 */
[----:B------:R-:W-:Y:S01]  /*2d90*/  LEA R88, P6, R83, R206, 0x1 ;  /* 0x000000ce53587211 */ /* 0x000fe200078c08ff */
[----:B------:R-:W-:Y:S01]  /*2da0*/  IMAD R37, R37, 0x2, R42 ;  /* 0x0000000225257824 */ /* 0x000fe200078e022a */
[----:B------:R-:W-:Y:S01]  /*2db0*/  LEA.HI.X.SX32 R93, R85, R0, 0x1, P2 ;  /* 0x00000000555d7211 */ /* 0x000fe200010f0eff */
[----:B------:R1:W-:Y:S01]  /*2dc0*/  STL.64 [R1+0x1c8], R96 ;  /* 0x0001c86001007387 */ /* 0x0003e20000100a00 */
[----:B------:R-:W-:Y:S01]  /*2dd0*/  LEA R86, P2, R29, R206, 0x1 ;  /* 0x000000ce1d567211 */ /* 0x000fe200078408ff */
[----:B------:R-:W3:Y:S01]  /*2de0*/  LDC R12, c[0x0][0x268] ;  /* 0x00009a00ff0c7b82 */ /* 0x000ee20000000800 */
[----:B------:R-:W-:Y:S01]  /*2df0*/  LEA.HI.X.SX32 R89, R83, R0, 0x1, P6 ;  /* 0x0000000053597211 */ /* 0x000fe200030f0eff */
[----:B-----5:R-:W-:Y:S01]  /*2e00*/  IMAD R99, R3, 0x5b, RZ ;  /* 0x0000005b03637824 */ /* 0x020fe200078e02ff */
[----:B------:R-:W-:Y:S01]  /*2e10*/  LEA R80, P6, R79, R206, 0x1 ;  /* 0x000000ce4f507211 */ /* 0x000fe200078c08ff */
[----:B------:R-:W-:Y:S01]  /*2e20*/  IMAD R101, R3, 0x17, RZ ;  /* 0x0000001703657824 */ /* 0x000fe200078e02ff */
[----:B------:R-:W-:Y:S01]  /*2e30*/  LEA.HI.X.SX32 R87, R29, R0, 0x1, P2 ;  /* 0x000000001d577211 */ /* 0x000fe200010f0eff */
[----:B------:R-:W-:Y:S01]  /*2e40*/  IMAD R98, R3, 0xba, RZ ;  /* 0x000000ba03627824 */ /* 0x000fe200078e02ff */
[-C--:B0-----:R-:W-:Y:S01]  /*2e50*/  LEA R94, P3, R35, R206.reuse, 0x1 ;  /* 0x000000ce235e7211 */ /* 0x081fe200078608ff */
[----:B------:R-:W0:Y:S01]  /*2e60*/  LDC R7, c[0x0][0x268] ;  /* 0x00009a00ff077b82 */ /* 0x000e220000000800 */
[----:B------:R-:W-:Y:S01]  /*2e70*/  LEA R82, P2, R75, R206, 0x1 ;  /* 0x000000ce4b527211 */ /* 0x000fe200078408ff */
[----:B-1----:R-:W-:Y:S01]  /*2e80*/  IMAD R96, R3, 0x59, RZ ;  /* 0x0000005903607824 */ /* 0x002fe200078e02ff */
[-C--:B------:R-:W-:Y:S01]  /*2e90*/  LEA.HI.X.SX32 R95, R35, R0.reuse, 0x1, P3 ;  /* 0x00000000235f7211 */ /* 0x080fe200018f0eff */
[----:B------:R-:W-:Y:S01]  /*2ea0*/  IMAD R35, R56, 0x2, R37 ;  /* 0x0000000238237824 */ /* 0x000fe200078e0225 */
[----:B------:R-:W-:Y:S01]  /*2eb0*/  LEA.HI.X.SX32 R83, R75, R0, 0x1, P2 ;  /* 0x000000004b537211 */ /* 0x000fe200010f0eff */
[----:B------:R-:W-:Y:S01]  /*2ec0*/  IMAD R97, R3, 0x2d, RZ ;  /* 0x0000002d03617824 */ /* 0x000fe200078e02ff */
[----:B------:R-:W-:Y:S01]  /*2ed0*/  LEA R78, P2, R71, R206, 0x1 ;  /* 0x000000ce474e7211 */ /* 0x000fe200078408ff */
[----:B------:R1:W-:Y:S01]  /*2ee0*/  STL.64 [R1+0x1c0], R94 ;  /* 0x0001c05e01007387 */ /* 0x0003e20000100a00 */
[----:B------:R-:W-:Y:S01]  /*2ef0*/  LEA R36, R36, R35, 0x1 ;  /* 0x0000002324247211 */ /* 0x000fe200078e08ff */
[----:B------:R-:W5:Y:S01]  /*2f00*/  LDC R16, c[0x0][0x268] ;  /* 0x00009a00ff107b82 */ /* 0x000f620000000800 */
[C---:B------:R-:W-:Y:S01]  /*2f10*/  IMAD R100, R3.reuse, 0xbc, RZ ;  /* 0x000000bc03647824 */ /* 0x040fe200078e02ff */
[----:B------:R2:W-:Y:S01]  /*2f20*/  STL.64 [R1+0x1b8], R90 ;  /* 0x0001b85a01007387 */ /* 0x0005e20000100a00 */
[----:B------:R-:W-:-:S02]  /*2f30*/  IMAD R104, R3, 0x5d, RZ ;  /* 0x0000005d03687824 */ /* 0x000fc400078e02ff */
[----:B------:R-:W-:Y:S01]  /*2f40*/  IMAD R31, R31, 0x2, R36 ;  /* 0x000000021f1f7824 */ /* 0x000fe200078e0224 */
[----:B------:R4:W-:Y:S01]  /*2f50*/  STL.64 [R1+0x1b0], R92 ;  /* 0x0001b05c01007387 */ /* 0x0009e20000100a00 */
[C---:B------:R-:W-:Y:S01]  /*2f60*/  IMAD R105, R3.reuse, 0x2f, RZ ;  /* 0x0000002f03697824 */ /* 0x040fe200078e02ff */
[----:B------:R-:W5:Y:S01]  /*2f70*/  LDC R5, c[0x0][0x268] ;  /* 0x00009a00ff057b82 */ /* 0x000f620000000800 */
[----:B------:R-:W-:Y:S02]  /*2f80*/  IMAD R29, R54, 0x2, R31 ;  /* 0x00000002361d7824 */ /* 0x000fe400078e021f */
[C---:B-1----:R-:W-:Y:S02]  /*2f90*/  IMAD R94, R3.reuse, 0xb6, RZ ;  /* 0x000000b6035e7824 */ /* 0x042fe400078e02ff */
[----:B------:R-:W-:Y:S01]  /*2fa0*/  IMAD R95, R3, 0xb8, RZ ;  /* 0x000000b8035f7824 */ /* 0x000fe200078e02ff */
[----:B--2---:R-:W-:Y:S01]  /*2fb0*/  LEA R90, P3, R81, R206, 0x1 ;  /* 0x000000ce515a7211 */ /* 0x004fe200078608ff */
[----:B------:R-:W-:Y:S01]  /*2fc0*/  IMAD R102, R3, 0xbe, RZ ;  /* 0x000000be03667824 */ /* 0x000fe200078e02ff */
[----:B------:R-:W-:Y:S01]  /*2fd0*/  LEA R30, R30, R29, 0x1 ;  /* 0x0000001d1e1e7211 */ /* 0x000fe200078e08ff */
[----:B------:R-:W1:Y:S01]  /*2fe0*/  LDC R11, c[0x0][0x268] ;  /* 0x00009a00ff0b7b82 */ /* 0x000e620000000800 */
[----:B------:R-:W-:Y:S01]  /*2ff0*/  LEA.HI.X.SX32 R91, R81, R0, 0x1, P3 ;  /* 0x00000000515b7211 */ /* 0x000fe200018f0eff */
[----:B----4-:R-:W-:Y:S01]  /*3000*/  IMAD R92, R3, 0xb, RZ ;  /* 0x0000000b035c7824 */ /* 0x010fe200078e02ff */
[----:B------:R-:W-:Y:S01]  /*3010*/  LEA R84, P3, R77, R206, 0x1 ;  /* 0x000000ce4d547211 */ /* 0x000fe200078608ff */
[----:B------:R-:W-:Y:S01]  /*3020*/  IMAD R25, R25, 0x2, R30 ;  /* 0x0000000219197824 */ /* 0x000fe200078e021e */
[-C--:B------:R-:W-:Y:S01]  /*3030*/  LEA.HI.X.SX32 R81, R79, R0.reuse, 0x1, P6 ;  /* 0x000000004f517211 */ /* 0x080fe200030f0eff */
[----:B------:R-:W-:Y:S01]  /*3040*/  STL.64 [R1+0x1a8], R90 ;  /* 0x0001a85a01007387 */ /* 0x000fe20000100a00 */
[----:B------:R-:W-:Y:S01]  /*3050*/  LEA.HI.X.SX32 R85, R77, R0, 0x1, P3 ;  /* 0x000000004d557211 */ /* 0x000fe200018f0eff */
[----:B------:R-:W2:Y:S01]  /*3060*/  LDC R15, c[0x0][0x268] ;  /* 0x00009a00ff0f7b82 */ /* 0x000ea20000000800 */
[----:B------:R-:W-:Y:S01]  /*3070*/  LEA R76, P6, R73, R206, 0x1 ;  /* 0x000000ce494c7211 */ /* 0x000fe200078c08ff */
[----:B------:R4:W-:Y:S01]  /*3080*/  STL.64 [R1+0x1a0], R88 ;  /* 0x0001a05801007387 */ /* 0x0009e20000100a00 */
[-C--:B------:R-:W-:Y:S01]  /*3090*/  LEA.HI.X.SX32 R79, R71, R0.reuse, 0x1, P2 ;  /* 0x00000000474f7211 */ /* 0x080fe200010f0eff */
[----:B------:R-:W-:Y:S01]  /*30a0*/  IMAD R93, R3, 0xb4, RZ ;  /* 0x000000b4035d7824 */ /* 0x000fe200078e02ff */
[----:B------:R-:W-:Y:S01]  /*30b0*/  LEA.HI.X.SX32 R77, R73, R0, 0x1, P6 ;  /* 0x00000000494d7211 */ /* 0x000fe200030f0eff */
[----:B------:R3:W-:Y:S01]  /*30c0*/  STL.64 [R1+0x198], R86 ;  /* 0x0001985601007387 */ /* 0x0007e20000100a00 */
[-C--:B------:R-:W-:Y:S01]  /*30d0*/  LEA R74, P6, R69, R206.reuse, 0x1 ;  /* 0x000000ce454a7211 */ /* 0x080fe200078c08ff */
[----:B------:R-:W2:Y:S01]  /*30e0*/  LDC R6, c[0x0][0x268] ;  /* 0x00009a00ff067b82 */ /* 0x000ea20000000800 */
[----:B------:R-:W-:Y:S01]  /*30f0*/  LEA R72, P2, R63, R206, 0x1 ;  /* 0x000000ce3f487211 */ /* 0x000fe200078408ff */
[----:B------:R0:W-:Y:S01]  /*3100*/  STL.64 [R1+0x190], R84 ;  /* 0x0001905401007387 */ /* 0x0001e20000100a00 */
[----:B------:R-:W-:Y:S01]  /*3110*/  LEA.HI.X.SX32 R75, R69, R0, 0x1, P6 ;  /* 0x00000000454b7211 */ /* 0x000fe200030f0eff */
[----:B------:R-:W-:Y:S01]  /*3120*/  IMAD R69, R3, 0x13, RZ ;  /* 0x0000001303457824 */ /* 0x000fe200078e02ff */
[----:B------:R-:W-:Y:S01]  /*3130*/  LEA R66, P6, R61, R206, 0x1 ;  /* 0x000000ce3d427211 */ /* 0x000fe200078c08ff */
[----:B------:R0:W-:Y:S01]  /*3140*/  STL.64 [R1+0x188], R80 ;  /* 0x0001885001007387 */ /* 0x0001e20000100a00 */
[----:B------:R-:W-:Y:S01]  /*3150*/  LEA.HI.X.SX32 R73, R63, R0, 0x1, P2 ;  /* 0x000000003f497211 */ /* 0x000fe200010f0eff */
[----:B------:R-:W2:Y:S01]  /*3160*/  LDC R2, c[0x0][0x268] ;  /* 0x00009a00ff027b82 */ /* 0x000ea20000000800 */
[C---:B----4-:R-:W-:Y:S01]  /*3170*/  IMAD R88, R3.reuse, 0x55, RZ ;  /* 0x0000005503587824 */ /* 0x050fe200078e02ff */
[----:B------:R4:W-:Y:S01]  /*3180*/  STL.64 [R1+0x180], R82 ;  /* 0x0001805201007387 */ /* 0x0009e20000100a00 */
[----:B---3--:R-:W-:-:S02]  /*3190*/  IMAD R86, R3, 0xae, RZ ;  /* 0x000000ae03567824 */ /* 0x008fc400078e02ff */
[C---:B------:R-:W-:Y:S02]  /*31a0*/  IMAD R89, R3.reuse, 0x2b, RZ ;  /* 0x0000002b03597824 */ /* 0x040fe400078e02ff */
[C---:B0-----:R-:W-:Y:S01]  /*31b0*/  IMAD R85, R3.reuse, 0x15, RZ ;  /* 0x0000001503557824 */ /* 0x041fe200078e02ff */
[----:B------:R-:W0:Y:S01]  /*31c0*/  LDC R14, c[0x0][0x268] ;  /* 0x00009a00ff0e7b82 */ /* 0x000e220000000800 */
[----:B------:R-:W-:Y:S01]  /*31d0*/  IMAD R84, R3, 0xac, RZ ;  /* 0x000000ac03547824 */ /* 0x000fe200078e02ff */
[----:B------:R-:W-:Y:S01]  /*31e0*/  LEA R80, P3, R23, R206, 0x1 ;  /* 0x000000ce17507211 */ /* 0x000fe200078608ff */
[C---:B------:R-:W-:Y:S02]  /*31f0*/  IMAD R90, R3.reuse, 0x57, RZ ;  /* 0x00000057035a7824 */ /* 0x040fe400078e02ff */
[----:B------:R-:W-:Y:S01]  /*3200*/  IMAD R87, R3, 0xb0, RZ ;  /* 0x000000b003577824 */ /* 0x000fe200078e02ff */
[----:B------:R-:W-:Y:S01]  /*3210*/  LEA.HI.X.SX32 R81, R23, R0, 0x1, P3 ;  /* 0x0000000017517211 */ /* 0x000fe200018f0eff */
[----:B------:R-:W-:Y:S01]  /*3220*/  IMAD R23, R8, 0x2, R25 ;  /* 0x0000000208177824 */ /* 0x000fe200078e0219 */
[----:B------:R-:W3:Y:S01]  /*3230*/  LDC R10, c[0x0][0x268] ;  /* 0x00009a00ff0a7b82 */ /* 0x000ee20000000800 */
[----:B----4-:R-:W-:-:S02]  /*3240*/  IMAD R83, R3, 0x53, RZ ;  /* 0x0000005303537824 */ /* 0x010fc400078e02ff */
[----:B------:R4:W-:Y:S01]  /*3250*/  STL.64 [R1+0x178], R80 ;  /* 0x0001785001007387 */ /* 0x0009e20000100a00 */
[----:B------:R-:W-:Y:S01]  /*3260*/  LEA R24, R24, R23, 0x1 ;  /* 0x0000001718187211 */ /* 0x000fe200078e08ff */
[----:B------:R-:W-:Y:S02]  /*3270*/  IMAD R82, R3, 0xaa, RZ ;  /* 0x000000aa03527824 */ /* 0x000fe400078e02ff */
[----:B------:R5:W-:Y:S01]  /*3280*/  STL.64 [R1+0x170], R76 ;  /* 0x0001704c01007387 */ /* 0x000be20000100a00 */
[----:B------:R-:W3:Y:S01]  /*3290*/  LDC R4, c[0x0][0x268] ;  /* 0x00009a00ff047b82 */ /* 0x000ee20000000800 */
[----:B------:R-:W-:Y:S02]  /*32a0*/  IMAD R8, R65, 0x2, R24 ;  /* 0x0000000241087824 */ /* 0x000fe400078e0218 */
[----:B------:R1:W-:Y:S01]  /*32b0*/  STL.64 [R1+0x168], R78 ;  /* 0x0001684e01007387 */ /* 0x0003e20000100a00 */
[----:B------:R-:W-:Y:S02]  /*32c0*/  IMAD R91, R3, 0xb2, RZ ;  /* 0x000000b2035b7824 */ /* 0x000fe400078e02ff */
[----:B------:R-:W-:-:S02]  /*32d0*/  IMAD R9, R9, 0x2, R8 ;  /* 0x0000000209097824 */ /* 0x000fc400078e0208 */
[----:B------:R-:W3:Y:S01]  /*32e0*/  LDC R13, c[0x0][0x268] ;  /* 0x00009a00ff0d7b82 */ /* 0x000ee20000000800 */
[----:B----4-:R-:W-:Y:S01]  /*32f0*/  IMAD R81, R3, 0x29, RZ ;  /* 0x0000002903517824 */ /* 0x010fe200078e02ff */
[----:B-----5:R-:W-:Y:S01]  /*3300*/  LEA R76, P3, R67, R206, 0x1 ;  /* 0x000000ce434c7211 */ /* 0x020fe200078608ff */
[C---:B------:R-:W-:Y:S02]  /*3310*/  IMAD R80, R3.reuse, 0x51, RZ ;  /* 0x0000005103507824 */ /* 0x040fe400078e02ff */
[----:B------:R-:W-:Y:S01]  /*3320*/  IMAD R107, R3, 0x3, RZ ;  /* 0x00000003036b7824 */ /* 0x000fe200078e02ff */
[-C--:B------:R-:W-:Y:S02]  /*3330*/  LEA.HI.X.SX32 R77, R67, R0.reuse, 0x1, P3 ;  /* 0x00000000434d7211 */ /* 0x080fe400018f0eff */
[----:B------:R-:W4:Y:S01]  /*3340*/  LDC R20, c[0x0][0x268] ;  /* 0x00009a00ff147b82 */ /* 0x000f220000000800 */
[----:B------:R-:W-:Y:S01]  /*3350*/  LEA.HI.X.SX32 R67, R61, R0, 0x1, P6 ;  /* 0x000000003d437211 */ /* 0x000fe200030f0eff */
[----:B-1----:R-:W-:Y:S01]  /*3360*/  IMAD R78, R3, 0xa6, RZ ;  /* 0x000000a6034e7824 */ /* 0x002fe200078e02ff */
[-C--:B------:R-:W-:Y:S01]  /*3370*/  LEA R70, P3, R19, R206.reuse, 0x1 ;  /* 0x000000ce13467211 */ /* 0x080fe200078608ff */
[----:B------:R-:W-:Y:S01]  /*3380*/  STL.64 [R1+0x160], R76 ;  /* 0x0001604c01007387 */ /* 0x000fe20000100a00 */
[----:B------:R-:W-:Y:S01]  /*3390*/  LEA R62, P6, R57, R206, 0x1 ;  /* 0x000000ce393e7211 */ /* 0x000fe200078c08ff */
[----:B------:R-:W-:Y:S01]  /*33a0*/  IMAD R79, R3, 0xa8, RZ ;  /* 0x000000a8034f7824 */ /* 0x000fe200078e02ff */
[----:B------:R-:W-:Y:S01]  /*33b0*/  LEA.HI.X.SX32 R71, R19, R0, 0x1, P3 ;  /* 0x0000000013477211 */ /* 0x000fe200018f0eff */
[----:B------:R-:W-:Y:S01]  /*33c0*/  STL.64 [R1+0x158], R74 ;  /* 0x0001584a01007387 */ /* 0x000fe20000100a00 */
[----:B------:R-:W-:Y:S01]  /*33d0*/  LEA R64, P3, R55, R206, 0x1 ;  /* 0x000000ce37407211 */ /* 0x000fe200078608ff */
[----:B------:R-:W1:Y:S01]  /*33e0*/  LDC R21, c[0x0][0x268] ;  /* 0x00009a00ff157b82 */ /* 0x000e620000000800 */
[-C--:B------:R-:W-:Y:S01]  /*33f0*/  LEA.HI.X.SX32 R63, R57, R0.reuse, 0x1, P6 ;  /* 0x00000000393f7211 */ /* 0x080fe200030f0eff */
[----:B------:R5:W-:Y:S01]  /*3400*/  STL.64 [R1+0x150], R72 ;  /* 0x0001504801007387 */ /* 0x000be20000100a00 */
[----:B------:R-:W-:Y:S01]  /*3410*/  LEA.HI.X.SX32 R65, R55, R0, 0x1, P3 ;  /* 0x0000000037417211 */ /* 0x000fe200018f0eff */
[----:B------:R-:W-:Y:S01]  /*3420*/  IMAD R103, R3, 0xc0, RZ ;  /* 0x000000c003677824 */ /* 0x000fe200078e02ff */
[-C--:B------:R-:W-:Y:S01]  /*3430*/  LEA R58, P3, R47, R206.reuse, 0x1 ;  /* 0x000000ce2f3a7211 */ /* 0x080fe200078608ff */
[----:B------:R2:W-:Y:S01]  /*3440*/  STL.64 [R1+0x140], R66 ;  /* 0x0001404201007387 */ /* 0x0005e20000100a00 */
[----:B------:R-:W-:Y:S01]  /*3450*/  LEA R54, P6, R48, R206, 0x1 ;  /* 0x000000ce30367211 */ /* 0x000fe200078c08ff */
[----:B------:R-:W1:Y:S01]  /*3460*/  LDC R22, c[0x0][0x268] ;  /* 0x00009a00ff167b82 */ /* 0x000e620000000800 */
[----:B------:R-:W-:Y:S01]  /*3470*/  LEA R19, R52, R9, 0x1 ;  /* 0x0000000934137211 */ /* 0x000fe200078e08ff */
[----:B------:R0:W-:Y:S01]  /*3480*/  STL.64 [R1+0x148], R70 ;  /* 0x0001484601007387 */ /* 0x0001e20000100a00 */
[----:B------:R-:W-:Y:S01]  /*3490*/  LEA.HI.X.SX32 R55, R48, R0, 0x1, P6 ;  /* 0x0000000030377211 */ /* 0x000fe200030f0eff */
[----:B------:R-:W-:-:S02]  /*34a0*/  IMAD R52, R3, 0x94, RZ ;  /* 0x0000009403347824 */ /* 0x000fc400078e02ff */
[----:B------:R-:W-:Y:S02]  /*34b0*/  IMAD R12, R12, 0x2, R19 ;  /* 0x000000020c0c7824 */ /* 0x000fe400078e0213 */
[----:B------:R-:W1:Y:S01]  /*34c0*/  LDC R26, c[0x0][0x268] ;  /* 0x00009a00ff1a7b82 */ /* 0x000e620000000800 */
[----:B-----5:R-:W-:Y:S01]  /*34d0*/  IMAD R72, R3, 0x4d, RZ ;  /* 0x0000004d03487824 */ /* 0x020fe200078e02ff */
[----:B--2---:R-:W-:Y:S01]  /*34e0*/  LEA R66, P2, R59, R206, 0x1 ;  /* 0x000000ce3b427211 */ /* 0x004fe200078408ff */
[----:B------:R-:W-:Y:S02]  /*34f0*/  IMAD R7, R7, 0x2, R12 ;  /* 0x0000000207077824 */ /* 0x000fe400078e020c */
[----:B------:R-:W-:Y:S01]  /*3500*/  IMAD R73, R3, 0x27, RZ ;  /* 0x0000002703497824 */ /* 0x000fe200078e02ff */
[----:B------:R-:W-:Y:S01]  /*3510*/  LEA.HI.X.SX32 R67, R59, R0, 0x1, P2 ;  /* 0x000000003b437211 */ /* 0x000fe200010f0eff */
[----:B0-----:R-:W-:Y:S01]  /*3520*/  IMAD R70, R3, 0x9e, RZ ;  /* 0x0000009e03467824 */ /* 0x001fe200078e02ff */
[----:B------:R-:W-:Y:S01]  /*3530*/  LEA R60, P2, R49, R206, 0x1 ;  /* 0x000000ce313c7211 */ /* 0x000fe200078408ff */
[----:B------:R-:W0:Y:S01]  /*3540*/  LDC R27, c[0x0][0x268] ;  /* 0x00009a00ff1b7b82 */ /* 0x000e220000000800 */
[-C--:B------:R-:W-:Y:S01]  /*3550*/  LEA.HI.X.SX32 R59, R47, R0.reuse, 0x1, P3 ;  /* 0x000000002f3b7211 */ /* 0x080fe200018f0eff */
[----:B------:R-:W-:Y:S01]  /*3560*/  STL.64 [R1+0x138], R66 ;  /* 0x0001384201007387 */ /* 0x000fe20000100a00 */
[----:B------:R-:W-:Y:S01]  /*3570*/  LEA.HI.X.SX32 R61, R49, R0, 0x1, P2 ;  /* 0x00000000313d7211 */ /* 0x000fe200010f0eff */
[----:B------:R-:W-:Y:S01]  /*3580*/  IMAD R75, R3, 0x5, RZ ;  /* 0x00000005034b7824 */ /* 0x000fe200078e02ff */
[C---:B------:R-:W-:Y:S01]  /*3590*/  LEA R56, P3, R41.reuse, R206, 0x1 ;  /* 0x000000ce29387211 */ /* 0x040fe200078608ff */
[----:B------:R2:W-:Y:S01]  /*35a0*/  STL.64 [R1+0x130], R64 ;  /* 0x0001304001007387 */ /* 0x0005e20000100a00 */
[----:B------:R-:W-:Y:S01]  /*35b0*/  LEA R16, R16, R7, 0x1 ;  /* 0x0000000710107211 */ /* 0x000fe200078e08ff */
[----:B------:R-:W5:Y:S01]  /*35c0*/  LDC R28, c[0x0][0x268] ;  /* 0x00009a00ff1c7b82 */ /* 0x000f620000000800 */
[----:B------:R-:W-:Y:S01]  /*35d0*/  LEA.HI.X.SX32 R57, R41, R0, 0x1, P3 ;  /* 0x0000000029397211 */ /* 0x000fe200018f0eff */
[----:B------:R-:W-:Y:S01]  /*35e0*/  STL.64 [R1+0x128], R62 ;  /* 0x0001283e01007387 */ /* 0x000fe20000100a00 */
[----:B------:R-:W-:-:S02]  /*35f0*/  IMAD R74, R3, 0x4f, RZ ;  /* 0x0000004f034a7824 */ /* 0x000fc400078e02ff */
[----:B------:R-:W-:Y:S01]  /*3600*/  IMAD R5, R5, 0x2, R16 ;  /* 0x0000000205057824 */ /* 0x000fe200078e0210 */
[----:B------:R3:W-:Y:S01]  /*3610*/  STL.64 [R1+0x120], R60 ;  /* 0x0001203c01007387 */ /* 0x0007e20000100a00 */
[----:B------:R-:W-:Y:S01]  /*3620*/  IMAD R71, R3, 0xa0, RZ ;  /* 0x000000a003477824 */ /* 0x000fe200078e02ff */
[----:B------:R-:W5:Y:S01]  /*3630*/  LDC R32, c[0x0][0x268] ;  /* 0x00009a00ff207b82 */ /* 0x000f620000000800 */
[----:B------:R-:W-:Y:S01]  /*3640*/  IMAD R11, R11, 0x2, R5 ;  /* 0x000000020b0b7824 */ /* 0x000fe200078e0205 */
[----:B------:R4:W-:Y:S01]  /*3650*/  STL.64 [R1+0x118], R58 ;  /* 0x0001183a01007387 */ /* 0x0009e20000100a00 */
[C---:B--2---:R-:W-:Y:S02]  /*3660*/  IMAD R65, R3.reuse, 0x4b, RZ ;  /* 0x0000004b03417824 */ /* 0x044fe400078e02ff */
[----:B------:R-:W-:Y:S01]  /*3670*/  IMAD R64, R3, 0x9a, RZ ;  /* 0x0000009a03407824 */ /* 0x000fe200078e02ff */
[----:B------:R2:W-:Y:S01]  /*3680*/  STL.64 [R1+0x110], R54 ;  /* 0x0001103601007387 */ /* 0x0005e20000100a00 */
[----:B------:R-:W-:Y:S01]  /*3690*/  LEA R15, R15, R11, 0x1 ;  /* 0x0000000b0f0f7211 */ /* 0x000fe200078e08ff */
[----:B------:R-:W5:Y:S01]  /*36a0*/  LDC R33, c[0x0][0x268] ;  /* 0x00009a00ff217b82 */ /* 0x000f620000000800 */
[----:B------:R-:W-:-:S02]  /*36b0*/  IMAD R76, R3, 0xa2, RZ ;  /* 0x000000a2034c7824 */ /* 0x000fc400078e02ff */
[----:B---3--:R-:W-:Y:S02]  /*36c0*/  IMAD R61, R3, 0x25, RZ ;  /* 0x00000025033d7824 */ /* 0x008fe400078e02ff */
[----:B------:R-:W-:Y:S01]  /*36d0*/  IMAD R6, R6, 0x2, R15 ;  /* 0x0000000206067824 */ /* 0x000fe200078e020f */
[-C--:B----4-:R-:W-:Y:S01]  /*36e0*/  LEA R58, P2, R43, R206.reuse, 0x1 ;  /* 0x000000ce2b3a7211 */ /* 0x090fe200078408ff */
[C---:B------:R-:W-:Y:S01]  /*36f0*/  IMAD R60, R3.reuse, 0x98, RZ ;  /* 0x00000098033c7824 */ /* 0x040fe200078e02ff */
[----:B------:R-:W3:Y:S01]  /*3700*/  LDC R34, c[0x0][0x268] ;  /* 0x00009a00ff227b82 */ /* 0x000ee20000000800 */
[----:B------:R-:W-:Y:S01]  /*3710*/  IMAD R2, R2, 0x2, R6 ;  /* 0x0000000202027824 */ /* 0x000fe200078e0206 */
[C---:B--2---:R-:W-:Y:S01]  /*3720*/  LEA R54, P6, R42.reuse, R206, 0x1 ;  /* 0x000000ce2a367211 */ /* 0x044fe200078c08ff */
[----:B------:R-:W-:Y:S01]  /*3730*/  IMAD R77, R3, 0xa4, RZ ;  /* 0x000000a4034d7824 */ /* 0x000fe200078e02ff */
[-C--:B------:R-:W-:Y:S01]  /*3740*/  LEA.HI.X.SX32 R59, R43, R0.reuse, 0x1, P2 ;  /* 0x000000002b3b7211 */ /* 0x080fe200010f0eff */
[C---:B------:R-:W-:Y:S01]  /*3750*/  IMAD R41, R3.reuse, 0x34, RZ ;  /* 0x0000003403297824 */ /* 0x040fe200078e02ff */
[----:B------:R-:W-:Y:S01]  /*3760*/  LEA.HI.X.SX32 R55, R42, R0, 0x1, P6 ;  /* 0x000000002a377211 */ /* 0x000fe200030f0eff */
[----:B------:R-:W-:Y:S01]  /*3770*/  IMAD R47, R3, 0xe, RZ ;  /* 0x0000000e032f7824 */ /* 0x000fe200078e02ff */
[----:B------:R-:W-:Y:S01]  /*3780*/  LEA R48, P6, R36, R206, 0x1 ;  /* 0x000000ce24307211 */ /* 0x000fe200078c08ff */
[----:B------:R2:W-:Y:S01]  /*3790*/  STL.64 [R1+0x108], R58 ;  /* 0x0001083a01007387 */ /* 0x0005e20000100a00 */
[----:B------:R-:W-:Y:S01]  /*37a0*/  LEA R14, R14, R2, 0x1 ;  /* 0x000000020e0e7211 */ /* 0x000fe200078e08ff */
[----:B------:R-:W4:Y:S01]  /*37b0*/  LDC R38, c[0x0][0x268] ;  /* 0x00009a00ff267b82 */ /* 0x000f220000000800 */
[----:B------:R-:W-:Y:S01]  /*37c0*/  LEA.HI.X.SX32 R49, R36, R0, 0x1, P6 ;  /* 0x0000000024317211 */ /* 0x000fe200030f0eff */
[----:B------:R1:W-:Y:S01]  /*37d0*/  STL.64 [R1+0x100], R56 ;  /* 0x0001003801007387 */ /* 0x0003e20000100a00 */
[----:B------:R-:W-:Y:S01]  /*37e0*/  LEA R42, P6, R30, R206, 0x1 ;  /* 0x000000ce1e2a7211 */ /* 0x000fe200078c08ff */
[----:B------:R-:W-:-:S02]  /*37f0*/  IMAD R10, R10, 0x2, R14 ;  /* 0x000000020a0a7824 */ /* 0x000fc400078e020e */
[----:B------:R0:W-:Y:S01]  /*3800*/  STL.64 [R1+0xf8], R54 ;  /* 0x0000f83601007387 */ /* 0x0001e20000100a00 */
[----:B------:R-:W-:Y:S01]  /*3810*/  LEA.HI.X.SX32 R43, R30, R0, 0x1, P6 ;  /* 0x000000001e2b7211 */ /* 0x000fe200030f0eff */
[----:B------:R-:W-:Y:S01]  /*3820*/  IMAD R4, R4, 0x2, R10 ;  /* 0x0000000204047824 */ /* 0x000fe200078e020a */
[C---:B------:R-:W-:Y:S01]  /*3830*/  LEA R36, P6, R24.reuse, R206, 0x1 ;  /* 0x000000ce18247211 */ /* 0x040fe200078c08ff */
[----:B------:R-:W4:Y:S01]  /*3840*/  LDC R39, c[0x0][0x268] ;  /* 0x00009a00ff277b82 */ /* 0x000f220000000800 */
[----:B--2---:R-:W-:Y:S02]  /*3850*/  IMAD R58, R3, 0x3c, RZ ;  /* 0x0000003c033a7824 */ /* 0x004fe400078e02ff */
[----:B------:R-:W-:Y:S01]  /*3860*/  LEA R13, R13, R4, 0x1 ;  /* 0x000000040d0d7211 */ /* 0x000fe200078e08ff */
[----:B------:R-:W-:Y:S01]  /*3870*/  IMAD R59, R3, 0x78, RZ ;  /* 0x00000078033b7824 */ /* 0x000fe200078e02ff */
[-C--:B-1----:R-:W-:Y:S01]  /*3880*/  LEA R56, P2, R37, R206.reuse, 0x1 ;  /* 0x000000ce25387211 */ /* 0x082fe200078408ff */
[----:B------:R-:W-:Y:S01]  /*3890*/  IMAD R62, R3, 0x7a, RZ ;  /* 0x0000007a033e7824 */ /* 0x000fe200078e02ff */
[----:B0-----:R-:W-:Y:S01]  /*38a0*/  LEA R54, P3, R35, R206, 0x1 ;  /* 0x000000ce23367211 */ /* 0x001fe200078608ff */
[----:B------:R-:W0:Y:S01]  /*38b0*/  LDC R40, c[0x0][0x268] ;  /* 0x00009a00ff287b82 */ /* 0x000e220000000800 */
[-C--:B------:R-:W-:Y:S01]  /*38c0*/  LEA.HI.X.SX32 R57, R37, R0.reuse, 0x1, P2 ;  /* 0x0000000025397211 */ /* 0x080fe200010f0eff */
[----:B------:R-:W-:Y:S01]  /*38d0*/  IMAD R63, R3, 0x3e, RZ ;  /* 0x0000003e033f7824 */ /* 0x000fe200078e02ff */
[-C--:B------:R-:W-:Y:S01]  /*38e0*/  LEA.HI.X.SX32 R55, R35, R0.reuse, 0x1, P3 ;  /* 0x0000000023377211 */ /* 0x080fe200018f0eff */
[----:B------:R-:W-:Y:S01]  /*38f0*/  IMAD R35, R3, 0x60, RZ ;  /* 0x0000006003237824 */ /* 0x000fe200078e02ff */
[----:B------:R-:W-:Y:S01]  /*3900*/  LEA.HI.X.SX32 R37, R24, R0, 0x1, P6 ;  /* 0x0000000018257211 */ /* 0x000fe200030f0eff */
[----:B------:R1:W-:Y:S01]  /*3910*/  STL.64 [R1+0xf0], R56 ;  /* 0x0000f03801007387 */ /* 0x0003e20000100a00 */
[----:B------:R-:W-:Y:S01]  /*3920*/  LEA R30, P6, R19, R206, 0x1 ;  /* 0x000000ce131e7211 */ /* 0x000fe200078c08ff */
[----:B------:R-:W2:Y:S01]  /*3930*/  LDC R44, c[0x0][0x268] ;  /* 0x00009a00ff2c7b82 */ /* 0x000ea20000000800 */
[C---:B------:R-:W-:Y:S01]  /*3940*/  IMAD R66, R3.reuse, 0x7c, RZ ;  /* 0x0000007c03427824 */ /* 0x040fe200078e02ff */
[----:B------:R5:W-:Y:S01]  /*3950*/  STL.64 [R1+0xe8], R54 ;  /* 0x0000e83601007387 */ /* 0x000be20000100a00 */
[----:B------:R-:W-:-:S03]  /*3960*/  IMAD R67, R3, 0x7e, RZ ;  /* 0x0000007e03437824 */ /* 0x000fc600078e02ff */
[----:B------:R3:W-:Y:S02]  /*3970*/  STL.64 [R1+0xe0], R48 ;  /* 0x0000e03001007387 */ /* 0x0007e40000100a00 */
[----:B------:R-:W2:Y:S01]  /*3980*/  LDC R45, c[0x0][0x268] ;  /* 0x00009a00ff2d7b82 */ /* 0x000ea20000000800 */
[C---:B-1----:R-:W-:Y:S02]  /*3990*/  IMAD R56, R3.reuse, 0x96, RZ ;  /* 0x0000009603387824 */ /* 0x042fe400078e02ff */
[----:B------:R-:W-:Y:S01]  /*39a0*/  IMAD R57, R3, 0x1e, RZ ;  /* 0x0000001e03397824 */ /* 0x000fe200078e02ff */
[----:B-----5:R-:W-:-:S04]  /*39b0*/  LEA R54, P2, R31, R206, 0x1 ;  /* 0x000000ce1f367211 */ /* 0x020fc800078408ff */
[----:B------:R-:W1:Y:S01]  /*39c0*/  LDC R46, c[0x0][0x268] ;  /* 0x00009a00ff2e7b82 */ /* 0x000e620000000800 */
[----:B---3--:R-:W-:Y:S02]  /*39d0*/  LEA R48, P3, R29, R206, 0x1 ;  /* 0x000000ce1d307211 */ /* 0x008fe400078608ff */
[-C--:B------:R-:W-:Y:S02]  /*39e0*/  LEA.HI.X.SX32 R55, R31, R0.reuse, 0x1, P2 ;  /* 0x000000001f377211 */ /* 0x080fe400010f0eff */
[-C--:B------:R-:W-:Y:S01]  /*39f0*/  LEA.HI.X.SX32 R49, R29, R0.reuse, 0x1, P3 ;  /* 0x000000001d317211 */ /* 0x080fe200018f0eff */
[----:B------:R-:W-:Y:S01]  /*3a00*/  IMAD R29, R3, 0x5c, RZ ;  /* 0x0000005c031d7824 */ /* 0x000fe200078e02ff */
[----:B------:R-:W-:Y:S01]  /*3a10*/  LEA.HI.X.SX32 R31, R19, R0, 0x1, P6 ;  /* 0x00000000131f7211 */ /* 0x000fe200030f0eff */
[----:B------:R3:W-:Y:S01]  /*3a20*/  STL.64 [R1+0xd8], R54 ;  /* 0x0000d83601007387 */ /* 0x0007e20000100a00 */
[----:B------:R-:W-:Y:S01]  /*3a30*/  LEA R24, P6, R16, R206, 0x1 ;  /* 0x000000ce10187211 */ /* 0x000fe200078c08ff */
[----:B------:R-:W5:Y:S01]  /*3a40*/  LDC R50, c[0x0][0x268] ;  /* 0x00009a00ff327b82 */ /* 0x000f620000000800 */
[C---:B------:R-:W-:Y:S01]  /*3a50*/  IMAD R19, R3.reuse, 0x50, RZ ;  /* 0x0000005003137824 */ /* 0x040fe200078e02ff */
[----:B------:R4:W-:Y:S04]  /*3a60*/  STL.64 [R1+0xd0], R48 ;  /* 0x0000d03001007387 */ /* 0x0009e80000100a00 */
[----:B------:R0:W-:Y:S02]  /*3a70*/  STL.64 [R1+0xc8], R42 ;  /* 0x0000c82a01007387 */ /* 0x0001e40000100a00 */
[----:B------:R-:W5:Y:S01]  /*3a80*/  LDC R51, c[0x0][0x268] ;  /* 0x00009a00ff337b82 */ /* 0x000f620000000800 */
[----:B---3--:R-:W-:-:S02]  /*3a90*/  IMAD R54, R3, 0x74, RZ ;  /* 0x0000007403367824 */ /* 0x008fc400078e02ff */
[----:B------:R-:W-:Y:S01]  /*3aa0*/  IMAD R55, R3, 0x76, RZ ;  /* 0x0000007603377824 */ /* 0x000fe200078e02ff */
[----:B----4-:R-:W-:-:S04]  /*3ab0*/  LEA R48, P2, R25, R206, 0x1 ;  /* 0x000000ce19307211 */ /* 0x010fc800078408ff */
[----:B------:R-:W3:Y:S01]  /*3ac0*/  LDC R53, c[0x0][0x268] ;  /* 0x00009a00ff357b82 */ /* 0x000ee20000000800 */
[----:B0-----:R-:W-:Y:S02]  /*3ad0*/  LEA R42, P3, R23, R206, 0x1 ;  /* 0x000000ce172a7211 */ /* 0x001fe400078608ff */
[-C--:B------:R-:W-:Y:S02]  /*3ae0*/  LEA.HI.X.SX32 R49, R25, R0.reuse, 0x1, P2 ;  /* 0x0000000019317211 */ /* 0x080fe400010f0eff */
[-C--:B------:R-:W-:Y:S02]  /*3af0*/  LEA.HI.X.SX32 R43, R23, R0.reuse, 0x1, P3 ;  /* 0x00000000172b7211 */ /* 0x080fe400018f0eff */
[----:B------:R-:W-:Y:S01]  /*3b00*/  LEA.HI.X.SX32 R25, R16, R0, 0x1, P6 ;  /* 0x0000000010197211 */ /* 0x000fe200030f0eff */
[----:B------:R0:W-:Y:S01]  /*3b10*/  STL.64 [R1+0xc0], R48 ;  /* 0x0000c03001007387 */ /* 0x0001e20000100a00 */
[----:B------:R-:W-:-:S03]  /*3b20*/  IMAD R16, R3, 0xa, RZ ;  /* 0x0000000a03107824 */ /* 0x000fc600078e02ff */
[----:B------:R4:W-:Y:S04]  /*3b30*/  STL.64 [R1+0xb8], R42 ;  /* 0x0000b82a01007387 */ /* 0x0009e80000100a00 */
[----:B------:R2:W-:Y:S01]  /*3b40*/  STL.64 [R1+0xb0], R36 ;  /* 0x0000b02401007387 */ /* 0x0005e20000100a00 */
[C---:B0-----:R-:W-:Y:S02]  /*3b50*/  IMAD R48, R3.reuse, 0x1c, RZ ;  /* 0x0000001c03307824 */ /* 0x041fe400078e02ff */
[----:B------:R-:W-:Y:S01]  /*3b60*/  IMAD R49, R3, 0x38, RZ ;  /* 0x0000003803317824 */ /* 0x000fe200078e02ff */
[-C--:B----4-:R-:W-:Y:S02]  /*3b70*/  LEA R42, P2, R8, R206.reuse, 0x1 ;  /* 0x000000ce082a7211 */ /* 0x090fe400078408ff */
[----:B--2---:R-:W-:-:S02]  /*3b80*/  LEA R36, P3, R9, R206, 0x1 ;  /* 0x000000ce09247211 */ /* 0x004fc400078608ff */
[-C--:B------:R-:W-:Y:S01]  /*3b90*/  LEA.HI.X.SX32 R43, R8, R0.reuse, 0x1, P2 ;  /* 0x00000000082b7211 */ /* 0x080fe200010f0eff */
[----:B------:R-:W-:Y:S01]  /*3ba0*/  IMAD R8, R20, 0x2, R13 ;  /* 0x0000000214087824 */ /* 0x000fe200078e020d */
[----:B------:R-:W-:Y:S02]  /*3bb0*/  LEA.HI.X.SX32 R37, R9, R0, 0x1, P3 ;  /* 0x0000000009257211 */ /* 0x000fe400018f0eff */
[----:B------:R-:W-:Y:S01]  /*3bc0*/  LEA R20, P6, R15, R206, 0x1 ;  /* 0x000000ce0f147211 */ /* 0x000fe200078c08ff */
[----:B------:R0:W-:Y:S01]  /*3bd0*/  STL.64 [R1+0xa8], R42 ;  /* 0x0000a82a01007387 */ /* 0x0001e20000100a00 */
[----:B------:R-:W-:Y:S02]  /*3be0*/  IMAD R9, R21, 0x2, R8 ;  /* 0x0000000215097824 */ /* 0x000fe400078e0208 */
[----:B------:R-:W-:Y:S01]  /*3bf0*/  LEA.HI.X.SX32 R21, R15, R0, 0x1, P6 ;  /* 0x000000000f157211 */ /* 0x000fe200030f0eff */
[----:B------:R2:W-:Y:S04]  /*3c00*/  STL.64 [R1+0xa0], R36 ;  /* 0x0000a02401007387 */ /* 0x0005e80000100a00 */
[----:B------:R4:W-:Y:S01]  /*3c10*/  STL.64 [R1+0x98], R30 ;  /* 0x0000981e01007387 */ /* 0x0009e20000100a00 */
[----:B0-----:R-:W-:-:S02]  /*3c20*/  IMAD R42, R3, 0x68, RZ ;  /* 0x00000068032a7824 */ /* 0x001fc400078e02ff */
[----:B------:R-:W-:Y:S01]  /*3c30*/  IMAD R43, R3, 0x6a, RZ ;  /* 0x0000006a032b7824 */ /* 0x000fe200078e02ff */
[----:B--2---:R-:W-:-:S04]  /*3c40*/  LEA R36, P2, R12, R206, 0x1 ;  /* 0x000000ce0c247211 */ /* 0x004fc800078408ff */
[----:B------:R-:W-:Y:S02]  /*3c50*/  LEA.HI.X.SX32 R37, R12, R0, 0x1, P2 ;  /* 0x000000000c257211 */ /* 0x000fe400010f0eff */
[C---:B----4-:R-:W-:Y:S02]  /*3c60*/  LEA R30, P3, R7.reuse, R206, 0x1 ;  /* 0x000000ce071e7211 */ /* 0x050fe400078608ff */
[----:B------:R-:W-:Y:S01]  /*3c70*/  LEA R12, R22, R9, 0x1 ;  /* 0x00000009160c7211 */ /* 0x000fe200078e08ff */
[----:B------:R0:W-:Y:S01]  /*3c80*/  STL.64 [R1+0x90], R36 ;  /* 0x0000902401007387 */ /* 0x0001e20000100a00 */
[----:B------:R-:W-:Y:S02]  /*3c90*/  LEA.HI.X.SX32 R31, R7, R0, 0x1, P3 ;  /* 0x00000000071f7211 */ /* 0x000fe400018f0eff */
[----:B------:R-:W-:Y:S01]  /*3ca0*/  LEA R22, P3, R11, R206, 0x1 ;  /* 0x000000ce0b167211 */ /* 0x000fe200078608ff */
[----:B------:R2:W-:Y:S01]  /*3cb0*/  STL.64 [R1+0x80], R24 ;  /* 0x0000801801007387 */ /* 0x0005e20000100a00 */
[----:B------:R-:W-:-:S02]  /*3cc0*/  IMAD R7, R26, 0x2, R12 ;  /* 0x000000021a077824 */ /* 0x000fc400078e020c */
[----:B------:R-:W-:Y:S01]  /*3cd0*/  LEA.HI.X.SX32 R23, R11, R0, 0x1, P3 ;  /* 0x000000000b177211 */ /* 0x000fe200018f0eff */
[----:B------:R4:W-:Y:S01]  /*3ce0*/  STL.64 [R1+0x88], R30 ;  /* 0x0000881e01007387 */ /* 0x0009e20000100a00 */
[C---:B------:R-:W-:Y:S02]  /*3cf0*/  IMAD R26, R3.reuse, 0x58, RZ ;  /* 0x00000058031a7824 */ /* 0x040fe400078e02ff */
[C---:B0-----:R-:W-:Y:S02]  /*3d00*/  IMAD R36, R3.reuse, 0x62, RZ ;  /* 0x0000006203247824 */ /* 0x041fe400078e02ff */
[----:B------:R-:W-:Y:S01]  /*3d10*/  IMAD R37, R3, 0x32, RZ ;  /* 0x0000003203257824 */ /* 0x000fe200078e02ff */
[----:B--2---:R-:W-:-:S04]  /*3d20*/  LEA R24, P2, R5, R206, 0x1 ;  /* 0x000000ce05187211 */ /* 0x004fc800078408ff */
[----:B------:R-:W-:Y:S01]  /*3d30*/  LEA.HI.X.SX32 R25, R5, R0, 0x1, P2 ;  /* 0x0000000005197211 */ /* 0x000fe200010f0eff */
[----:B------:R-:W-:Y:S02]  /*3d40*/  IMAD R5, R27, 0x2, R7 ;  /* 0x000000021b057824 */ /* 0x000fe400078e0207 */
[C---:B------:R-:W-:Y:S02]  /*3d50*/  IMAD R27, R3.reuse, 0x5a, RZ ;  /* 0x0000005a031b7824 */ /* 0x040fe400078e02ff */
[----:B------:R0:W-:Y:S01]  /*3d60*/  STL.64 [R1+0x78], R24 ;  /* 0x0000781801007387 */ /* 0x0001e20000100a00 */
[----:B------:R-:W-:Y:S01]  /*3d70*/  LEA R11, R28, R5, 0x1 ;  /* 0x000000051c0b7211 */ /* 0x000fe200078e08ff */
[C---:B------:R-:W-:Y:S02]  /*3d80*/  IMAD R28, R3.reuse, 0x2e, RZ ;  /* 0x0000002e031c7824 */ /* 0x040fe400078e02ff */
[----:B------:R2:W-:Y:S01]  /*3d90*/  STL.64 [R1+0x70], R22 ;  /* 0x0000701601007387 */ /* 0x0005e20000100a00 */
[----:B----4-:R-:W-:-:S02]  /*3da0*/  IMAD R30, R3, 0x5e, RZ ;  /* 0x0000005e031e7824 */ /* 0x010fc400078e02ff */
[C---:B------:R-:W-:Y:S01]  /*3db0*/  IMAD R31, R3.reuse, 0x6, RZ ;  /* 0x00000006031f7824 */ /* 0x040fe200078e02ff */
[----:B------:R4:W-:Y:S01]  /*3dc0*/  STL.64 [R1+0x68], R20 ;  /* 0x0000681401007387 */ /* 0x0009e20000100a00 */
[-C--:B0-----:R-:W-:Y:S02]  /*3dd0*/  LEA R24, P2, R6, R206.reuse, 0x1 ;  /* 0x000000ce06187211 */ /* 0x081fe400078408ff */
[----:B--2---:R-:W-:Y:S02]  /*3de0*/  LEA R22, P3, R2, R206, 0x1 ;  /* 0x000000ce02167211 */ /* 0x004fe400078608ff */
[----:B------:R-:W-:Y:S01]  /*3df0*/  LEA.HI.X.SX32 R25, R6, R0, 0x1, P2 ;  /* 0x0000000006197211 */ /* 0x000fe200010f0eff */
[----:B------:R-:W-:Y:S01]  /*3e00*/  IMAD R6, R32, 0x2, R11 ;  /* 0x0000000220067824 */ /* 0x000fe200078e020b */
[----:B----4-:R-:W-:Y:S01]  /*3e10*/  LEA R20, P6, R14, R206, 0x1 ;  /* 0x000000ce0e147211 */ /* 0x010fe200078c08ff */
[----:B------:R-:W-:Y:S01]  /*3e20*/  IMAD R32, R3, 0xc, RZ ;  /* 0x0000000c03207824 */ /* 0x000fe200078e02ff */
[-C--:B------:R-:W-:Y:S01]  /*3e30*/  LEA.HI.X.SX32 R23, R2, R0.reuse, 0x1, P3 ;  /* 0x0000000002177211 */ /* 0x080fe200018f0eff */
[----:B------:R0:W-:Y:S01]  /*3e40*/  STL.64 [R1+0x60], R24 ;  /* 0x0000601801007387 */ /* 0x0001e20000100a00 */
[----:B------:R-:W-:Y:S01]  /*3e50*/  LEA.HI.X.SX32 R21, R14, R0, 0x1, P6 ;  /* 0x000000000e157211 */ /* 0x000fe200030f0eff */
[----:B------:R-:W-:-:S02]  /*3e60*/  IMAD R2, R33, 0x2, R6 ;  /* 0x0000000221027824 */ /* 0x000fc400078e0206 */
[----:B------:R2:W-:Y:S01]  /*3e70*/  STL.64 [R1+0x58], R22 ;  /* 0x0000581601007387 */ /* 0x0005e20000100a00 */
[----:B------:R-:W-:-:S03]  /*3e80*/  IMAD R33, R3, 0x18, RZ ;  /* 0x0000001803217824 */ /* 0x000fc600078e02ff */
[----:B------:R4:W-:Y:S01]  /*3e90*/  STL.64 [R1+0x50], R20 ;  /* 0x0000501401007387 */ /* 0x0009e20000100a00 */
[-C--:B0-----:R-:W-:Y:S02]  /*3ea0*/  LEA R24, P2, R10, R206.reuse, 0x1 ;  /* 0x000000ce0a187211 */ /* 0x081fe400078408ff */
[----:B--2---:R-:W-:Y:S02]  /*3eb0*/  LEA R22, P3, R4, R206, 0x1 ;  /* 0x000000ce04167211 */ /* 0x004fe400078608ff */
[----:B------:R-:W-:Y:S02]  /*3ec0*/  LEA.HI.X.SX32 R25, R10, R0, 0x1, P2 ;  /* 0x000000000a197211 */ /* 0x000fe400010f0eff */
[----:B----4-:R-:W-:Y:S02]  /*3ed0*/  LEA R20, P6, R13, R206, 0x1 ;  /* 0x000000ce0d147211 */ /* 0x010fe400078c08ff */
[----:B------:R-:W-:Y:S01]  /*3ee0*/  LEA.HI.X.SX32 R23, R4, R0, 0x1, P3 ;  /* 0x0000000004177211 */ /* 0x000fe200018f0eff */
[----:B------:R0:W-:Y:S01]  /*3ef0*/  STL.64 [R1+0x48], R24 ;  /* 0x0000481801007387 */ /* 0x0001e20000100a00 */
[----:B------:R-:W-:Y:S01]  /*3f00*/  LEA R10, R34, R2, 0x1 ;  /* 0x00000002220a7211 */ /* 0x000fe200078e08ff */
[----:B------:R-:W-:Y:S01]  /*3f10*/  IMAD R34, R3, 0x30, RZ ;  /* 0x0000003003227824 */ /* 0x000fe200078e02ff */
[----:B------:R-:W-:Y:S01]  /*3f20*/  LEA.HI.X.SX32 R21, R13, R0, 0x1, P6 ;  /* 0x000000000d157211 */ /* 0x000fe200030f0eff */
[----:B------:R2:W-:Y:S01]  /*3f30*/  STL.64 [R1+0x40], R22 ;  /* 0x0000401601007387 */ /* 0x0005e20000100a00 */
[----:B------:R-:W-:Y:S01]  /*3f40*/  LEA R14, P6, R12, R206, 0x1 ;  /* 0x000000ce0c0e7211 */ /* 0x000fe200078c08ff */
[----:B------:R-:W-:-:S02]  /*3f50*/  IMAD R4, R38, 0x2, R10 ;  /* 0x0000000226047824 */ /* 0x000fc400078e020a */
[----:B------:R4:W-:Y:S01]  /*3f60*/  STL.64 [R1+0x38], R20 ;  /* 0x0000381401007387 */ /* 0x0009e20000100a00 */
[----:B------:R-:W-:Y:S01]  /*3f70*/  LEA.HI.X.SX32 R15, R12, R0, 0x1, P6 ;  /* 0x000000000c0f7211 */ /* 0x000fe200030f0eff */
[C---:B------:R-:W-:Y:S02]  /*3f80*/  IMAD R38, R3.reuse, 0x64, RZ ;  /* 0x0000006403267824 */ /* 0x040fe400078e02ff */
[C---:B0-----:R-:W-:Y:S02]  /*3f90*/  IMAD R24, R3.reuse, 0x16, RZ ;  /* 0x0000001603187824 */ /* 0x041fe400078e02ff */
[----:B------:R-:W-:Y:S01]  /*3fa0*/  IMAD R25, R3, 0x2c, RZ ;  /* 0x0000002c03197824 */ /* 0x000fe200078e02ff */
[CC--:B--2---:R-:W-:Y:S02]  /*3fb0*/  LEA R22, P2, R8.reuse, R206.reuse, 0x1 ;  /* 0x000000ce08167211 */ /* 0x0c4fe400078408ff */
[----:B----4-:R-:W-:Y:S02]  /*3fc0*/  LEA R20, P3, R9, R206, 0x1 ;  /* 0x000000ce09147211 */ /* 0x010fe400078608ff */
[-C--:B------:R-:W-:Y:S01]  /*3fd0*/  LEA.HI.X.SX32 R23, R8, R0.reuse, 0x1, P2 ;  /* 0x0000000008177211 */ /* 0x080fe200010f0eff */
[----:B------:R-:W-:Y:S01]  /*3fe0*/  IMAD R8, R39, 0x2, R4 ;  /* 0x0000000227087824 */ /* 0x000fe200078e0204 */
[----:B------:R-:W-:Y:S01]  /*3ff0*/  LEA.HI.X.SX32 R21, R9, R0, 0x1, P3 ;  /* 0x0000000009157211 */ /* 0x000fe200018f0eff */
[----:B------:R-:W-:-:S02]  /*4000*/  IMAD R39, R3, 0x66, RZ ;  /* 0x0000006603277824 */ /* 0x000fc400078e02ff */
[----:B------:R0:W-:Y:S01]  /*4010*/  STL.64 [R1+0x30], R22 ;  /* 0x0000301601007387 */ /* 0x0001e20000100a00 */
[----:B------:R-:W-:Y:S01]  /*4020*/  LEA R9, R40, R8, 0x1 ;  /* 0x0000000828097211 */ /* 0x000fe200078e08ff */
[----:B------:R-:W-:Y:S02]  /*4030*/  IMAD R40, R3, 0x1a, RZ ;  /* 0x0000001a03287824 */ /* 0x000fe400078e02ff */
[----:B------:R2:W-:Y:S04]  /*4040*/  STL.64 [R1+0x28], R20 ;  /* 0x0000281401007387 */ /* 0x0005e80000100a00 */
[----:B------:R4:W-:Y:S01]  /*4050*/  STL.64 [R1+0x20], R14 ;  /* 0x0000200e01007387 */ /* 0x0009e20000100a00 */
[-C--:B0-----:R-:W-:Y:S02]  /*4060*/  LEA R22, P2, R7, R206.reuse, 0x1 ;  /* 0x000000ce07167211 */ /* 0x081fe400078408ff */
[----:B--2---:R-:W-:-:S02]  /*4070*/  LEA R20, P3, R5, R206, 0x1 ;  /* 0x000000ce05147211 */ /* 0x004fc400078608ff */
[-C--:B------:R-:W-:Y:S01]  /*4080*/  LEA.HI.X.SX32 R23, R7, R0.reuse, 0x1, P2 ;  /* 0x0000000007177211 */ /* 0x080fe200010f0eff */
[----:B------:R-:W-:Y:S01]  /*4090*/  IMAD R7, R44, 0x2, R9 ;  /* 0x000000022c077824 */ /* 0x000fe200078e0209 */
[----:B------:R-:W-:Y:S01]  /*40a0*/  LEA.HI.X.SX32 R21, R5, R0, 0x1, P3 ;  /* 0x0000000005157211 */ /* 0x000fe200018f0eff */
[----:B------:R-:W-:Y:S01]  /*40b0*/  IMAD R44, R3, 0x36, RZ ;  /* 0x00000036032c7824 */ /* 0x000fe200078e02ff */
[CC--:B------:R-:W-:Y:S01]  /*40c0*/  LEA R12, P2, R6.reuse, R206.reuse, 0x1 ;  /* 0x000000ce060c7211 */ /* 0x0c0fe200078408ff */
[----:B------:R-:W-:Y:S01]  /*40d0*/  IMAD R5, R45, 0x2, R7 ;  /* 0x000000022d057824 */ /* 0x000fe200078e0207 */
[----:B----4-:R-:W-:Y:S01]  /*40e0*/  LEA R14, P6, R11, R206, 0x1 ;  /* 0x000000ce0b0e7211 */ /* 0x010fe200078c08ff */
[----:B------:R-:W-:Y:S01]  /*40f0*/  STL.64 [R1+0x18], R22 ;  /* 0x0000181601007387 */ /* 0x000fe20000100a00 */
[----:B------:R-:W-:Y:S01]  /*4100*/  LEA.HI.X.SX32 R13, R6, R0, 0x1, P2 ;  /* 0x00000000060d7211 */ /* 0x000fe200010f0eff */
[C---:B------:R-:W-:Y:S01]  /*4110*/  IMAD R45, R3.reuse, 0x6c, RZ ;  /* 0x0000006c032d7824 */ /* 0x040fe200078e02ff */
[----:B------:R-:W-:Y:S01]  /*4120*/  LEA R248, P3, R2, R206, 0x1 ;  /* 0x000000ce02f87211 */ /* 0x000fe200078608ff */
[----:B------:R0:W-:Y:S01]  /*4130*/  STL.64 [R1+0x10], R20 ;  /* 0x0000101401007387 */ /* 0x0001e20000100a00 */
[----:B-1----:R-:W-:Y:S01]  /*4140*/  LEA R6, R46, R5, 0x1 ;  /* 0x000000052e067211 */ /* 0x002fe200078e08ff */
[----:B------:R-:W-:Y:S01]  /*4150*/  IMAD R46, R3, 0x6e, RZ ;  /* 0x0000006e032e7824 */ /* 0x000fe200078e02ff */
[----:B------:R-:W-:Y:S01]  /*4160*/  LEA.HI.X.SX32 R15, R11, R0, 0x1, P6 ;  /* 0x000000000b0f7211 */ /* 0x000fe200030f0eff */
[----:B------:R-:W-:Y:S01]  /*4170*/  IMAD R11, R3, 0x26, RZ ;  /* 0x00000026030b7824 */ /* 0x000fe200078e02ff */
[----:B------:R-:W-:-:S02]  /*4180*/  LEA R246, P6, R10, R206, 0x1 ;  /* 0x000000ce0af67211 */ /* 0x000fc400078c08ff */
[----:B------:R-:W-:Y:S01]  /*4190*/  LEA.HI.X.SX32 R249, R2, R0, 0x1, P3 ;  /* 0x0000000002f97211 */ /* 0x000fe200018f0eff */
[----:B-----5:R-:W-:Y:S01]  /*41a0*/  IMAD R2, R50, 0x2, R6 ;  /* 0x0000000232027824 */ /* 0x020fe200078e0206 */
[----:B------:R-:W-:Y:S01]  /*41b0*/  LEA R244, P2, R4, R206, 0x1 ;  /* 0x000000ce04f47211 */ /* 0x000fe200078408ff */
[----:B------:R1:W-:Y:S01]  /*41c0*/  STL.64 [R1+0x8], R14 ;  /* 0x0000080e01007387 */ /* 0x0003e20000100a00 */
[----:B------:R-:W-:Y:S01]  /*41d0*/  LEA.HI.X.SX32 R247, R10, R0, 0x1, P6 ;  /* 0x000000000af77211 */ /* 0x000fe200030f0eff */
[----:B------:R-:W-:Y:S01]  /*41e0*/  IMAD R10, R3, 0x9, RZ ;  /* 0x00000009030a7824 */ /* 0x000fe200078e02ff */
[----:B------:R-:W-:Y:S01]  /*41f0*/  LEA R236, P3, R8, R206, 0x1 ;  /* 0x000000ce08ec7211 */ /* 0x000fe200078608ff */
[----:B------:R2:W-:Y:S01]  /*4200*/  STL.64 [R1], R12 ;  /* 0x0000000c01007387 */ /* 0x0005e20000100a00 */
[----:B------:R-:W-:Y:S01]  /*4210*/  LEA.HI.X.SX32 R245, R4, R0, 0x1, P2 ;  /* 0x0000000004f57211 */ /* 0x000fe200010f0eff */
[----:B------:R-:W-:Y:S01]  /*4220*/  IMAD R4, R51, 0x2, R2 ;  /* 0x0000000233047824 */ /* 0x000fe200078e0202 */
[----:B------:R-:W-:Y:S01]  /*4230*/  LEA R226, P6, R9, R206, 0x1 ;  /* 0x000000ce09e27211 */ /* 0x000fe200078c08ff */
[C---:B0-----:R-:W-:Y:S01]  /*4240*/  IMAD R20, R3.reuse, 0x52, RZ ;  /* 0x0000005203147824 */ /* 0x041fe200078e02ff */
[----:B------:R-:W-:Y:S01]  /*4250*/  LEA.HI.X.SX32 R237, R8, R0, 0x1, P3 ;  /* 0x0000000008ed7211 */ /* 0x000fe200018f0eff */
[----:B------:R-:W-:Y:S01]  /*4260*/  IMAD R21, R3, 0x2a, RZ ;  /* 0x0000002a03157824 */ /* 0x000fe200078e02ff */
[----:B------:R-:W-:Y:S01]  /*4270*/  LEA R218, P2, R5, R206, 0x1 ;  /* 0x000000ce05da7211 */ /* 0x000fe200078408ff */
[----:B-1----:R-:W-:Y:S01]  /*4280*/  IMAD R14, R3, 0x4c, RZ ;  /* 0x0000004c030e7824 */ /* 0x002fe200078e02ff */
[----:B------:R-:W-:Y:S01]  /*4290*/  LEA.HI.X.SX32 R227, R9, R0, 0x1, P6 ;  /* 0x0000000009e37211 */ /* 0x000fe200030f0eff */
[----:B------:R-:W-:Y:S01]  /*42a0*/  IMAD R15, R3, 0x4e, RZ ;  /* 0x0000004e030f7824 */ /* 0x000fe200078e02ff */
[----:B------:R-:W-:Y:S01]  /*42b0*/  LEA R222, P3, R7, R206, 0x1 ;  /* 0x000000ce07de7211 */ /* 0x000fe200078608ff */
[----:B------:R-:W-:Y:S01]  /*42c0*/  IMAD R22, R3, 0x54, RZ ;  /* 0x0000005403167824 */ /* 0x000fe200078e02ff */
[----:B---3--:R-:W-:Y:S01]  /*42d0*/  LEA R8, R53, R4, 0x1 ;  /* 0x0000000435087211 */ /* 0x008fe200078e08ff */
[C---:B------:R-:W-:Y:S01]  /*42e0*/  IMAD R23, R3.reuse, 0x56, RZ ;  /* 0x0000005603177824 */ /* 0x040fe200078e02ff */
[----:B------:R-:W-:Y:S01]  /*42f0*/  LEA R214, P6, R6, R206, 0x1 ;  /* 0x000000ce06d67211 */ /* 0x000fe200078c08ff */
[----:B------:R-:W-:Y:S01]  /*4300*/  IMAD R50, R3, 0x70, RZ ;  /* 0x0000007003327824 */ /* 0x000fe200078e02ff */
[-C--:B------:R-:W-:Y:S01]  /*4310*/  LEA.HI.X.SX32 R219, R5, R0.reuse, 0x1, P2 ;  /* 0x0000000005db7211 */ /* 0x080fe200010f0eff */
[----:B------:R-:W-:Y:S01]  /*4320*/  IMAD R5, R3, 0x4a, RZ ;  /* 0x0000004a03057824 */ /* 0x000fe200078e02ff */
[----:B------:R-:W-:Y:S01]  /*4330*/  LEA.HI.X.SX32 R223, R7, R0, 0x1, P3 ;  /* 0x0000000007df7211 */ /* 0x000fe200018f0eff */
[C---:B------:R-:W-:Y:S01]  /*4340*/  IMAD R51, R3.reuse, 0x72, RZ ;  /* 0x0000007203337824 */ /* 0x040fe200078e02ff */
[-C--:B------:R-:W-:Y:S01]  /*4350*/  LEA R210, P2, R2, R206.reuse, 0x1 ;  /* 0x000000ce02d27211 */ /* 0x080fe200078408ff */
[----:B------:R-:W-:Y:S01]  /*4360*/  IMAD R53, R3, 0x3a, RZ ;  /* 0x0000003a03357824 */ /* 0x000fe200078e02ff */
[----:B------:R-:W-:Y:S01]  /*4370*/  LEA R200, P3, R8, R206, 0x1 ;  /* 0x000000ce08c87211 */ /* 0x000fe200078608ff */
[----:B------:R-:W-:Y:S01]  /*4380*/  IMAD.MOV.U32 R9, RZ, RZ, -0x800000 ;  /* 0xff800000ff097424 */ /* 0x000fe200078e00ff */
[----:B------:R-:W-:-:S02]  /*4390*/  LEA.HI.X.SX32 R215, R6, R0, 0x1, P6 ;  /* 0x0000000006d77211 */ /* 0x000fc400030f0eff */
[----:B--2---:R-:W-:Y:S02]  /*43a0*/  CS2R R12, SRZ ;  /* 0x00000000000c7805 */ /* 0x004fe4000001ff00 */
[----:B------:R-:W-:Y:S01]  /*43b0*/  LEA R206, P6, R4, R206, 0x1 ;  /* 0x000000ce04ce7211 */ /* 0x000fe200078c08ff */
[----:B------:R-:W-:Y:S01]  /*43c0*/  IMAD.MOV.U32 R6, RZ, RZ, -0x800000 ;  /* 0xff800000ff067424 */ /* 0x000fe200078e00ff */
[-C--:B------:R-:W-:Y:S01]  /*43d0*/  LEA.HI.X.SX32 R211, R2, R0.reuse, 0x1, P2 ;  /* 0x0000000002d37211 */ /* 0x080fe200010f0eff */
[C---:B------:R-:W-:Y:S01]  /*43e0*/  IMAD R2, R3.reuse, 0x12, RZ ;  /* 0x0000001203027824 */ /* 0x040fe200078e02ff */
[-C--:B------:R-:W-:Y:S01]  /*43f0*/  LEA.HI.X.SX32 R207, R4, R0.reuse, 0x1, P6 ;  /* 0x0000000004cf7211 */ /* 0x080fe200030f0eff */
[----:B------:R-:W-:Y:S01]  /*4400*/  IMAD R4, R3, 0x24, RZ ;  /* 0x0000002403047824 */ /* 0x000fe200078e02ff */
[----:B------:R-:W-:Y:S01]  /*4410*/  LEA.HI.X.SX32 R201, R8, R0, 0x1, P3 ;  /* 0x0000000008c97211 */ /* 0x000fe200018f0eff */
[----:B------:R-:W-:Y:S01]  /*4420*/  IMAD.MOV.U32 R0, RZ, RZ, 0x3f800000 ;  /* 0x3f800000ff007424 */ /* 0x000fe200078e00ff */
[-C--:B------:R-:W-:Y:S01]  /*4430*/  IADD3 R204, P4, R2, R122.reuse, RZ ;  /* 0x0000007a02cc7210 */ /* 0x080fe20007f9e0ff */
[----:B------:R-:W-:Y:S01]  /*4440*/  IMAD.MOV.U32 R7, RZ, RZ, -0x800000 ;  /* 0xff800000ff077424 */ /* 0x000fe200078e00ff */
[----:B------:R-:W-:-:S02]  /*4450*/  IADD3 R208, P5, R4, R122, RZ ;  /* 0x0000007a04d07210 */ /* 0x000fc40007fbe0ff */
[-C--:B------:R-:W-:Y:S02]  /*4460*/  LEA.HI.X.SX32 R205, R10, R123.reuse, 0x1, P4 ;  /* 0x0000007b0acd7211 */ /* 0x080fe400020f0eff */
[-C--:B------:R-:W-:Y:S02]  /*4470*/  LEA.HI.X.SX32 R209, R2, R123.reuse, 0x1, P5 ;  /* 0x0000007b02d17211 */ /* 0x080fe400028f0eff */
[-C--:B------:R-:W-:Y:S01]  /*4480*/  IADD3 R212, P5, R5, R122.reuse, RZ ;  /* 0x0000007a05d47210 */ /* 0x080fe20007fbe0ff */
[----:B------:R0:W-:Y:S01]  /*4490*/  STL.64 [R1+0x658], R204 ;  /* 0x000658cc01007387 */ /* 0x0001e20000100a00 */
[-C--:B------:R-:W-:Y:S01]  /*44a0*/  IADD3 RZ, P3, R18, R122.reuse, RZ ;  /* 0x0000007a12ff7210 */ /* 0x080fe20007f7e0ff */
[----:B------:R-:W-:Y:S01]  /*44b0*/  IMAD R18, R3, 0x28, RZ ;  /* 0x0000002803127824 */ /* 0x000fe200078e02ff */
[-C--:B------:R-:W-:Y:S01]  /*44c0*/  LEA.HI.X.SX32 R213, R61, R123.reuse, 0x1, P5 ;  /* 0x0000007b3dd57211 */ /* 0x080fe200028f0eff */
[----:B------:R1:W-:Y:S01]  /*44d0*/  STL.64 [R1+0x620], R208 ;  /* 0x000620d001007387 */ /* 0x0003e20000100a00 */
[-C--:B------:R-:W-:Y:S01]  /*44e0*/  IADD3 RZ, P2, R17, R122.reuse, RZ ;  /* 0x0000007a11ff7210 */ /* 0x080fe20007f5e0ff */
[C---:B------:R-:W-:Y:S01]  /*44f0*/  IMAD R17, R3.reuse, 0x14, RZ ;  /* 0x0000001403117824 */ /* 0x040fe200078e02ff */
[----:B------:R-:W-:Y:S01]  /*4500*/  LEA.HI.X.SX32 R151, R150, R123, 0x1, P3 ;  /* 0x0000007b96977211 */ /* 0x000fe200018f0eff */
[----:B------:R-:W-:Y:S01]  /*4510*/  IMAD R3, R3, 0x7f, RZ ;  /* 0x0000007f03037824 */ /* 0x000fe200078e02ff */
[----:B------:R-:W-:-:S02]  /*4520*/  IADD3 R216, P3, R56, R122, RZ ;  /* 0x0000007a38d87210 */ /* 0x000fc40007f7e0ff */
[-C--:B------:R-:W-:Y:S02]  /*4530*/  LEA.HI.X.SX32 R153, R152, R123.reuse, 0x1, P2 ;  /* 0x0000007b98997211 */ /* 0x080fe400010f0eff */
[-C--:B0-----:R-:W-:Y:S02]  /*4540*/  IADD3 R204, P6, R150, R122.reuse, RZ ;  /* 0x0000007a96cc7210 */ /* 0x081fe40007fde0ff */
[-C--:B------:R-:W-:Y:S02]  /*4550*/  LEA.HI.X.SX32 R217, R65, R123.reuse, 0x1, P3 ;  /* 0x0000007b41d97211 */ /* 0x080fe400018f0eff */
[----:B-1----:R-:W-:Y:S02]  /*4560*/  IADD3 R208, P4, R52, R122, RZ ;  /* 0x0000007a34d07210 */ /* 0x002fe40007f9e0ff */
[-C--:B------:R-:W-:Y:S02]  /*4570*/  LEA.HI.X.SX32 R205, R4, R123.reuse, 0x1, P6 ;  /* 0x0000007b04cd7211 */ /* 0x080fe400030f0eff */
[----:B------:R-:W-:-:S02]  /*4580*/  LEA.HI.X.SX32 R209, R5, R123, 0x1, P4 ;  /* 0x0000007b05d17211 */ /* 0x000fc400020f0eff */
[----:B------:R-:W-:Y:S01]  /*4590*/  MOV R8, 0xff800000 ;  /* 0xff80000000087802 */ /* 0x000fe20000000f00 */
[----:B------:R0:W-:Y:S01]  /*45a0*/  STL.64 [R1+0x5b0], R204 ;  /* 0x0005b0cc01007387 */ /* 0x0001e20000100a00 */
[----:B------:R-:W-:-:S03]  /*45b0*/  MOV R10, 0x3f800000 ;  /* 0x3f800000000a7802 */ /* 0x000fc60000000f00 */
[----:B------:R1:W-:Y:S04]  /*45c0*/  STL.64 [R1+0x5a8], R212 ;  /* 0x0005a8d401007387 */ /* 0x0003e80000100a00 */
[----:B------:R2:W-:Y:S01]  /*45d0*/  STL.64 [R1+0x4d0], R208 ;  /* 0x0004d0d001007387 */ /* 0x0005e20000100a00 */
[----:B0-----:R-:W-:-:S03]  /*45e0*/  IADD3 R204, P2, R60, R122, RZ ;  /* 0x0000007a3ccc7210 */ /* 0x001fc60007f5e0ff */
[----:B------:R-:W-:Y:S01]  /*45f0*/  STL.64 [R1+0x4c8], R216 ;  /* 0x0004c8d801007387 */ /* 0x000fe20000100a00 */
[-C--:B------:R-:W-:Y:S02]  /*4600*/  IADD3 R60, P3, R64, R122.reuse, RZ ;  /* 0x0000007a403c7210 */ /* 0x080fe40007f7e0ff */
[-C--:B-1----:R-:W-:Y:S02]  /*4610*/  IADD3 R212, P5, R11, R122.reuse, RZ ;  /* 0x0000007a0bd47210 */ /* 0x082fe40007fbe0ff */
[-C--:B------:R-:W-:Y:S02]  /*4620*/  LEA.HI.X.SX32 R61, R72, R123.reuse, 0x1, P3 ;  /* 0x0000007b483d7211 */ /* 0x080fe400018f0eff */
[CC--:B--2---:R-:W-:Y:S02]  /*4630*/  IADD3 R208, P4, R14.reuse, R122.reuse, RZ ;  /* 0x0000007a0ed07210 */ /* 0x0c4fe40007f9e0ff */
[-C--:B------:R-:W-:Y:S02]  /*4640*/  LEA.HI.X.SX32 R213, R69, R123.reuse, 0x1, P5 ;  /* 0x0000007b45d57211 */ /* 0x080fe400028f0eff */
[-C--:B------:R-:W-:Y:S01]  /*4650*/  LEA.HI.X.SX32 R209, R11, R123.reuse, 0x1, P4 ;  /* 0x0000007b0bd17211 */ /* 0x080fe200020f0eff */
[----:B------:R-:W-:Y:S01]  /*4660*/  IMAD.MOV.U32 R11, RZ, RZ, 0x3f800000 ;  /* 0x3f800000ff0b7424 */ /* 0x000fe200078e00ff */
[----:B------:R-:W-:Y:S01]  /*4670*/  IADD3 R4, P4, R15, R122, RZ ;  /* 0x0000007a0f047210 */ /* 0x000fe20007f9e0ff */
[----:B------:R-:W-:Y:S01]  /*4680*/  STL.64 [R1+0x618], R212 ;  /* 0x000618d401007387 */ /* 0x000fe20000100a00 */
[----:B------:R-:W-:-:S02]  /*4690*/  LEA.HI.X.SX32 R205, R14, R123, 0x1, P2 ;  /* 0x0000007b0ecd7211 */ /* 0x000fc400010f0eff */
[-C--:B------:R-:W-:Y:S01]  /*46a0*/  LEA.HI.X.SX32 R5, R73, R123.reuse, 0x1, P4 ;  /* 0x0000007b49057211 */ /* 0x080fe200020f0eff */
[----:B------:R-:W-:Y:S01]  /*46b0*/  STL.64 [R1+0x5a0], R208 ;  /* 0x0005a0d001007387 */ /* 0x000fe20000100a00 */
[-C--:B------:R-:W-:Y:S02]  /*46c0*/  IADD3 R64, P5, R68, R122.reuse, RZ ;  /* 0x0000007a44407210 */ /* 0x080fe40007fbe0ff */
[----:B------:R-:W-:Y:S02]  /*46d0*/  CS2R R72, SRZ ;  /* 0x0000000000487805 */ /* 0x000fe4000001ff00 */
[-C--:B------:R-:W-:Y:S01]  /*46e0*/  IADD3 R68, P2, R70, R122.reuse, RZ ;  /* 0x0000007a46447210 */ /* 0x080fe20007f5e0ff */
[----:B------:R0:W-:Y:S01]  /*46f0*/  STL.64 [R1+0x4b8], R60 ;  /* 0x0004b83c01007387 */ /* 0x0001e20000100a00 */
[-C--:B------:R-:W-:Y:S02]  /*4700*/  LEA.HI.X.SX32 R65, R15, R123.reuse, 0x1, P5 ;  /* 0x0000007b0f417211 */ /* 0x080fe400028f0eff */
[----:B------:R-:W-:Y:S01]  /*4710*/  LEA.HI.X.SX32 R69, R74, R123, 0x1, P2 ;  /* 0x0000007b4a457211 */ /* 0x000fe200010f0eff */
[----:B------:R-:W-:Y:S01]  /*4720*/  STL.64 [R1+0x4c0], R204 ;  /* 0x0004c0cc01007387 */ /* 0x000fe20000100a00 */
[----:B------:R-:W-:-:S03]  /*4730*/  IADD3 R14, P2, R18, R122, RZ ;  /* 0x0000007a120e7210 */ /* 0x000fc60007f5e0ff */
[----:B------:R1:W-:Y:S01]  /*4740*/  STL.64 [R1+0x598], R4 ;  /* 0x0005980401007387 */ /* 0x0003e20000100a00 */
[----:B------:R-:W-:-:S03]  /*4750*/  LEA.HI.X.SX32 R15, R17, R123, 0x1, P2 ;  /* 0x0000007b110f7211 */ /* 0x000fc600010f0eff */
[----:B------:R2:W-:Y:S01]  /*4760*/  STL.64 [R1+0x4b0], R64 ;  /* 0x0004b04001007387 */ /* 0x0005e20000100a00 */
[-C--:B0-----:R-:W-:Y:S02]  /*4770*/  IADD3 R60, P3, R71, R122.reuse, RZ ;  /* 0x0000007a473c7210 */ /* 0x081fe40007f7e0ff */
[----:B------:R-:W-:Y:S02]  /*4780*/  CS2R R70, SRZ ;  /* 0x0000000000467805 */ /* 0x000fe4000001ff00 */
[----:B------:R-:W-:Y:S02]  /*4790*/  LEA.HI.X.SX32 R61, R19, R123, 0x1, P3 ;  /* 0x0000007b133d7211 */ /* 0x000fe400018f0eff */
[----:B-1----:R-:W-:-:S04]  /*47a0*/  IADD3 R4, P4, R16, R122, RZ ;  /* 0x0000007a10047210 */ /* 0x002fc80007f9e0ff */
[-C--:B------:R-:W-:Y:S02]  /*47b0*/  LEA.HI.X.SX32 R5, R75, R123.reuse, 0x1, P4 ;  /* 0x0000007b4b057211 */ /* 0x080fe400020f0eff */
[----:B------:R-:W-:Y:S02]  /*47c0*/  CS2R R74, SRZ ;  /* 0x00000000004a7805 */ /* 0x000fe4000001ff00 */
[-C--:B--2---:R-:W-:Y:S01]  /*47d0*/  IADD3 R64, P5, R17, R122.reuse, RZ ;  /* 0x0000007a11407210 */ /* 0x084fe20007fbe0ff */
[----:B------:R0:W-:Y:S03]  /*47e0*/  STL.64 [R1+0x670], R4 ;  /* 0x0006700401007387 */ /* 0x0001e60000100a00 */
[----:B------:R-:W-:Y:S01]  /*47f0*/  LEA.HI.X.SX32 R65, R16, R123, 0x1, P5 ;  /* 0x0000007b10417211 */ /* 0x000fe200028f0eff */
[----:B------:R1:W-:Y:S04]  /*4800*/  STL.64 [R1+0x4a8], R68 ;  /* 0x0004a84401007387 */ /* 0x0003e80000100a00 */
[----:B------:R2:W-:Y:S01]  /*4810*/  STL.64 [R1+0x650], R64 ;  /* 0x0006504001007387 */ /* 0x0005e20000100a00 */
[----:B0-----:R-:W-:-:S03]  /*4820*/  IADD3 R4, P4, R19, R122, RZ ;  /* 0x0000007a13047210 */ /* 0x001fc60007f9e0ff */
[----:B------:R0:W-:Y:S01]  /*4830*/  STL.64 [R1+0x610], R14 ;  /* 0x0006100e01007387 */ /* 0x0001e20000100a00 */
[-C--:B------:R-:W-:Y:S02]  /*4840*/  LEA.HI.X.SX32 R5, R18, R123.reuse, 0x1, P4 ;  /* 0x0000007b12057211 */ /* 0x080fe400020f0eff */
[----:B-1----:R-:W-:Y:S02]  /*4850*/  CS2R R68, SRZ ;  /* 0x0000000000447805 */ /* 0x002fe4000001ff00 */
[-C--:B--2---:R-:W-:Y:S01]  /*4860*/  IADD3 R64, P5, R76, R122.reuse, RZ ;  /* 0x0000007a4c407210 */ /* 0x084fe20007fbe0ff */
[----:B------:R1:W-:Y:S03]  /*4870*/  STL.64 [R1+0x590], R4 ;  /* 0x0005900401007387 */ /* 0x0003e60000100a00 */
[----:B------:R-:W-:Y:S01]  /*4880*/  LEA.HI.X.SX32 R65, R80, R123, 0x1, P5 ;  /* 0x0000007b50417211 */ /* 0x000fe200028f0eff */
[----:B------:R2:W-:Y:S01]  /*4890*/  STL.64 [R1+0x4a0], R60 ;  /* 0x0004a03c01007387 */ /* 0x0005e20000100a00 */
[----:B0-----:R-:W-:-:S02]  /*48a0*/  IADD3 R14, P2, R77, R122, RZ ;  /* 0x0000007a4d0e7210 */ /* 0x001fc40007f5e0ff */
[----:B------:R-:W-:Y:S02]  /*48b0*/  CS2R R76, SRZ ;  /* 0x00000000004c7805 */ /* 0x000fe4000001ff00 */
[-C--:B------:R-:W-:Y:S02]  /*48c0*/  IADD3 R16, P5, R79, R122.reuse, RZ ;  /* 0x0000007a4f107210 */ /* 0x080fe40007fbe0ff */
[-C--:B------:R-:W-:Y:S02]  /*48d0*/  LEA.HI.X.SX32 R15, R20, R123.reuse, 0x1, P2 ;  /* 0x0000007b140f7211 */ /* 0x080fe400010f0eff */
[----:B------:R-:W-:Y:S02]  /*48e0*/  LEA.HI.X.SX32 R17, R22, R123, 0x1, P5 ;  /* 0x0000007b16117211 */ /* 0x000fe400028f0eff */
[-C--:B-1----:R-:W-:Y:S02]  /*48f0*/  IADD3 R4, P4, R20, R122.reuse, RZ ;  /* 0x0000007a14047210 */ /* 0x082fe40007f9e0ff */
[----:B--2---:R-:W-:-:S02]  /*4900*/  IADD3 R60, P3, R78, R122, RZ ;  /* 0x0000007a4e3c7210 */ /* 0x004fc40007f7e0ff */
[----:B------:R-:W-:Y:S02]  /*4910*/  CS2R R78, SRZ ;  /* 0x00000000004e7805 */ /* 0x000fe4000001ff00 */
[-C--:B------:R-:W-:Y:S02]  /*4920*/  LEA.HI.X.SX32 R5, R81, R123.reuse, 0x1, P4 ;  /* 0x0000007b51057211 */ /* 0x080fe400020f0eff */
[----:B------:R-:W-:Y:S02]  /*4930*/  CS2R R80, SRZ ;  /* 0x0000000000507805 */ /* 0x000fe4000001ff00 */
[----:B------:R-:W-:Y:S02]  /*4940*/  LEA.HI.X.SX32 R61, R83, R123, 0x1, P3 ;  /* 0x0000007b533d7211 */ /* 0x000fe400018f0eff */
[----:B------:R-:W-:Y:S01]  /*4950*/  IADD3 R18, P3, R82, R122, RZ ;  /* 0x0000007a52127210 */ /* 0x000fe20007f7e0ff */
[----:B------:R0:W-:Y:S01]  /*4960*/  STL.64 [R1+0x588], R4 ;  /* 0x0005880401007387 */ /* 0x0001e20000100a00 */
[----:B------:R-:W-:-:S02]  /*4970*/  CS2R R82, SRZ ;  /* 0x0000000000527805 */ /* 0x000fc4000001ff00 */
[----:B------:R-:W-:Y:S01]  /*4980*/  LEA.HI.X.SX32 R19, R88, R123, 0x1, P3 ;  /* 0x0000007b58137211 */ /* 0x000fe200018f0eff */
[----:B------:R1:W-:Y:S04]  /*4990*/  STL.64 [R1+0x498], R64 ;  /* 0x0004984001007387 */ /* 0x0003e80000100a00 */
[----:B------:R2:W-:Y:S01]  /*49a0*/  STL.64 [R1+0x490], R14 ;  /* 0x0004900e01007387 */ /* 0x0005e20000100a00 */
[----:B0-----:R-:W-:-:S04]  /*49b0*/  IADD3 R4, P4, R21, R122, RZ ;  /* 0x0000007a15047210 */ /* 0x001fc80007f9e0ff */
[-C--:B------:R-:W-:Y:S02]  /*49c0*/  LEA.HI.X.SX32 R5, R85, R123.reuse, 0x1, P4 ;  /* 0x0000007b55057211 */ /* 0x080fe400020f0eff */
[----:B-1----:R-:W-:Y:S02]  /*49d0*/  CS2R R64, SRZ ;  /* 0x0000000000407805 */ /* 0x002fe4000001ff00 */
[-C--:B--2---:R-:W-:Y:S01]  /*49e0*/  IADD3 R14, P2, R22, R122.reuse, RZ ;  /* 0x0000007a160e7210 */ /* 0x084fe20007f5e0ff */
[----:B------:R0:W-:Y:S03]  /*49f0*/  STL.64 [R1+0x608], R4 ;  /* 0x0006080401007387 */ /* 0x0001e60000100a00 */
[----:B------:R-:W-:Y:S01]  /*4a00*/  LEA.HI.X.SX32 R15, R21, R123, 0x1, P2 ;  /* 0x0000007b150f7211 */ /* 0x000fe200010f0eff */
[----:B------:R1:W-:Y:S04]  /*4a10*/  STL.64 [R1+0x488], R60 ;  /* 0x0004883c01007387 */ /* 0x0003e80000100a00 */
[----:B------:R2:W-:Y:S01]  /*4a20*/  STL.64 [R1+0x580], R14 ;  /* 0x0005800e01007387 */ /* 0x0005e20000100a00 */
[----:B0-----:R-:W-:-:S03]  /*4a30*/  IADD3 R4, P4, R84, R122, RZ ;  /* 0x0000007a54047210 */ /* 0x001fc60007f9e0ff */
[----:B------:R0:W-:Y:S01]  /*4a40*/  STL.64 [R1+0x480], R16 ;  /* 0x0004801001007387 */ /* 0x0001e20000100a00 */
[----:B------:R-:W-:Y:S02]  /*4a50*/  CS2R R84, SRZ ;  /* 0x0000000000547805 */ /* 0x000fe4000001ff00 */
[C---:B------:R-:W-:Y:S01]  /*4a60*/  LEA.HI.X.SX32 R5, R23.reuse, R123, 0x1, P4 ;  /* 0x0000007b17057211 */ /* 0x040fe200020f0eff */
[----:B------:R3:W-:Y:S01]  /*4a70*/  STL.64 [R1+0x478], R18 ;  /* 0x0004781201007387 */ /* 0x0007e20000100a00 */
[----:B-1----:R-:W-:Y:S02]  /*4a80*/  CS2R R60, SRZ ;  /* 0x00000000003c7805 */ /* 0x002fe4000001ff00 */
[----:B--2---:R-:W-:-:S04]  /*4a90*/  IADD3 R14, P2, R23, R122, RZ ;  /* 0x0000007a170e7210 */ /* 0x004fc80007f5e0ff */
[----:B------:R-:W-:Y:S02]  /*4aa0*/  LEA.HI.X.SX32 R15, R89, R123, 0x1, P2 ;  /* 0x0000007b590f7211 */ /* 0x000fe400010f0eff */
[----:B0-----:R-:W-:-:S03]  /*4ab0*/  IADD3 R16, P5, R86, R122, RZ ;  /* 0x0000007a56107210 */ /* 0x001fc60007fbe0ff */
[----:B------:R0:W-:Y:S01]  /*4ac0*/  STL.64 [R1+0x578], R14 ;  /* 0x0005780e01007387 */ /* 0x0001e20000100a00 */
[-C--:B------:R-:W-:Y:S02]  /*4ad0*/  LEA.HI.X.SX32 R17, R90, R123.reuse, 0x1, P5 ;  /* 0x0000007b5a117211 */ /* 0x080fe400028f0eff */
[-C--:B---3--:R-:W-:Y:S01]  /*4ae0*/  IADD3 R18, P3, R87, R122.reuse, RZ ;  /* 0x0000007a57127210 */ /* 0x088fe20007f7e0ff */
[----:B------:R1:W-:Y:S01]  /*4af0*/  STL.64 [R1+0x470], R4 ;  /* 0x0004700401007387 */ /* 0x0003e20000100a00 */
[----:B------:R-:W-:Y:S02]  /*4b00*/  CS2R R86, SRZ ;  /* 0x0000000000567805 */ /* 0x000fe4000001ff00 */
[----:B------:R-:W-:Y:S01]  /*4b10*/  LEA.HI.X.SX32 R19, R26, R123, 0x1, P3 ;  /* 0x0000007b1a137211 */ /* 0x000fe200018f0eff */
[----:B------:R2:W-:Y:S01]  /*4b20*/  STL.64 [R1+0x468], R16 ;  /* 0x0004681001007387 */ /* 0x0005e20000100a00 */
[-C--:B0-----:R-:W-:Y:S02]  /*4b30*/  IADD3 R14, P2, R24, R122.reuse, RZ ;  /* 0x0000007a180e7210 */ /* 0x081fe40007f5e0ff */
[----:B-1----:R-:W-:-:S02]  /*4b40*/  IADD3 R4, P4, R25, R122, RZ ;  /* 0x0000007a19047210 */ /* 0x002fc40007f9e0ff */
[-C--:B------:R-:W-:Y:S02]  /*4b50*/  LEA.HI.X.SX32 R15, R92, R123.reuse, 0x1, P2 ;  /* 0x0000007b5c0f7211 */ /* 0x080fe400010f0eff */
[----:B--2---:R-:W-:Y:S02]  /*4b60*/  IADD3 R16, P5, R26, R122, RZ ;  /* 0x0000007a1a107210 */ /* 0x004fe40007fbe0ff */
[-C--:B------:R-:W-:Y:S01]  /*4b70*/  LEA.HI.X.SX32 R5, R24, R123.reuse, 0x1, P4 ;  /* 0x0000007b18057211 */ /* 0x080fe200020f0eff */
[----:B------:R0:W-:Y:S01]  /*4b80*/  STL.64 [R1+0x648], R14 ;  /* 0x0006480e01007387 */ /* 0x0001e20000100a00 */
[----:B------:R-:W-:-:S03]  /*4b90*/  LEA.HI.X.SX32 R17, R25, R123, 0x1, P5 ;  /* 0x0000007b19117211 */ /* 0x000fc600028f0eff */
[----:B------:R1:W-:Y:S04]  /*4ba0*/  STL.64 [R1+0x600], R4 ;  /* 0x0006000401007387 */ /* 0x0003e80000100a00 */
[----:B------:R2:W-:Y:S01]  /*4bb0*/  STL.64 [R1+0x570], R16 ;  /* 0x0005701001007387 */ /* 0x0005e20000100a00 */
[----:B0-----:R-:W-:-:S03]  /*4bc0*/  IADD3 R14, P2, R91, R122, RZ ;  /* 0x0000007a5b0e7210 */ /* 0x001fc60007f5e0ff */
[----:B------:R0:W-:Y:S01]  /*4bd0*/  STL.64 [R1+0x460], R18 ;  /* 0x0004601201007387 */ /* 0x0001e20000100a00 */
[-C--:B-1----:R-:W-:Y:S02]  /*4be0*/  IADD3 R4, P4, R93, R122.reuse, RZ ;  /* 0x0000007a5d047210 */ /* 0x082fe40007f9e0ff */
[-C--:B------:R-:W-:Y:S02]  /*4bf0*/  LEA.HI.X.SX32 R15, R96, R123.reuse, 0x1, P2 ;  /* 0x0000007b600f7211 */ /* 0x080fe400010f0eff */
[CC--:B--2---:R-:W-:Y:S02]  /*4c00*/  IADD3 R16, P5, R27.reuse, R122.reuse, RZ ;  /* 0x0000007a1b107210 */ /* 0x0c4fe40007fbe0ff */
[-C--:B------:R-:W-:Y:S01]  /*4c10*/  LEA.HI.X.SX32 R5, R27, R123.reuse, 0x1, P4 ;  /* 0x0000007b1b057211 */ /* 0x080fe200020f0eff */
[----:B------:R1:W-:Y:S01]  /*4c20*/  STL.64 [R1+0x458], R14 ;  /* 0x0004580e01007387 */ /* 0x0003e20000100a00 */
[----:B------:R-:W-:Y:S02]  /*4c30*/  LEA.HI.X.SX32 R17, R97, R123, 0x1, P5 ;  /* 0x0000007b61117211 */ /* 0x000fe400028f0eff */
[----:B0-----:R-:W-:-:S03]  /*4c40*/  IADD3 R18, P3, R94, R122, RZ ;  /* 0x0000007a5e127210 */ /* 0x001fc60007f7e0ff */
[----:B------:R0:W-:Y:S01]  /*4c50*/  STL.64 [R1+0x568], R16 ;  /* 0x0005681001007387 */ /* 0x0001e20000100a00 */
[----:B------:R-:W-:-:S03]  /*4c60*/  LEA.HI.X.SX32 R19, R99, R123, 0x1, P3 ;  /* 0x0000007b63137211 */ /* 0x000fc600018f0eff */
[----:B------:R2:W-:Y:S01]  /*4c70*/  STL.64 [R1+0x450], R4 ;  /* 0x0004500401007387 */ /* 0x0005e20000100a00 */
[----:B-1----:R-:W-:-:S03]  /*4c80*/  IADD3 R14, P2, R95, R122, RZ ;  /* 0x0000007a5f0e7210 */ /* 0x002fc60007f5e0ff */
[----:B------:R1:W-:Y:S01]  /*4c90*/  STL.64 [R1+0x448], R18 ;  /* 0x0004481201007387 */ /* 0x0003e20000100a00 */
[CC--:B------:R-:W-:Y:S02]  /*4ca0*/  LEA.HI.X.SX32 R15, R29.reuse, R123.reuse, 0x1, P2 ;  /* 0x0000007b1d0f7211 */ /* 0x0c0fe400010f0eff */
[CC--:B0-----:R-:W-:Y:S02]  /*4cb0*/  IADD3 R16, P5, R28.reuse, R122.reuse, RZ ;  /* 0x0000007a1c107210 */ /* 0x0c1fe40007fbe0ff */
[-C--:B--2---:R-:W-:Y:S02]  /*4cc0*/  IADD3 R4, P4, R29, R122.reuse, RZ ;  /* 0x0000007a1d047210 */ /* 0x084fe40007f9e0ff */
[-C--:B------:R-:W-:Y:S02]  /*4cd0*/  LEA.HI.X.SX32 R17, R101, R123.reuse, 0x1, P5 ;  /* 0x0000007b65117211 */ /* 0x080fe400028f0eff */
[-C--:B------:R-:W-:Y:S02]  /*4ce0*/  LEA.HI.X.SX32 R5, R28, R123.reuse, 0x1, P4 ;  /* 0x0000007b1c057211 */ /* 0x080fe400020f0eff */
[-C--:B-1----:R-:W-:Y:S01]  /*4cf0*/  IADD3 R18, P3, R98, R122.reuse, RZ ;  /* 0x0000007a62127210 */ /* 0x082fe20007f7e0ff */
[----:B------:R0:W-:Y:S03]  /*4d00*/  STL.64 [R1+0x5f8], R16 ;  /* 0x0005f81001007387 */ /* 0x0001e60000100a00 */
[----:B------:R-:W-:Y:S01]  /*4d10*/  LEA.HI.X.SX32 R19, R104, R123, 0x1, P3 ;  /* 0x0000007b68137211 */ /* 0x000fe200018f0eff */
[----:B------:R1:W-:Y:S04]  /*4d20*/  STL.64 [R1+0x560], R4 ;  /* 0x0005600401007387 */ /* 0x0003e80000100a00 */
[----:B------:R2:W-:Y:S01]  /*4d30*/  STL.64 [R1+0x440], R14 ;  /* 0x0004400e01007387 */ /* 0x0005e20000100a00 */
[----:B0-----:R-:W-:-:S03]  /*4d40*/  IADD3 R16, P5, R100, R122, RZ ;  /* 0x0000007a64107210 */ /* 0x001fc60007fbe0ff */
[----:B------:R0:W-:Y:S01]  /*4d50*/  STL.64 [R1+0x438], R18 ;  /* 0x0004381201007387 */ /* 0x0001e20000100a00 */
[CC--:B-1----:R-:W-:Y:S02]  /*4d60*/  IADD3 R4, P4, R30.reuse, R122.reuse, RZ ;  /* 0x0000007a1e047210 */ /* 0x0c2fe40007f9e0ff */
[-C--:B------:R-:W-:Y:S02]  /*4d70*/  LEA.HI.X.SX32 R17, R30, R123.reuse, 0x1, P5 ;  /* 0x0000007b1e117211 */ /* 0x080fe400028f0eff */
[----:B------:R-:W-:Y:S02]  /*4d80*/  LEA.HI.X.SX32 R5, R105, R123, 0x1, P4 ;  /* 0x0000007b69057211 */ /* 0x000fe400020f0eff */
[----:B--2---:R-:W-:-:S03]  /*4d90*/  IADD3 R14, P2, R102, R122, RZ ;  /* 0x0000007a660e7210 */ /* 0x004fc60007f5e0ff */
[----:B------:R1:W-:Y:S01]  /*4da0*/  STL.64 [R1+0x558], R4 ;  /* 0x0005580401007387 */ /* 0x0003e20000100a00 */
[-C--:B------:R-:W-:Y:S02]  /*4db0*/  LEA.HI.X.SX32 R15, R106, R123.reuse, 0x1, P2 ;  /* 0x0000007b6a0f7211 */ /* 0x080fe400010f0eff */
[-C--:B0-----:R-:W-:Y:S01]  /*4dc0*/  IADD3 R18, P3, R103, R122.reuse, RZ ;  /* 0x0000007a67127210 */ /* 0x081fe20007f7e0ff */
[----:B------:R0:W-:Y:S03]  /*4dd0*/  STL.64 [R1+0x430], R16 ;  /* 0x0004301001007387 */ /* 0x0001e60000100a00 */
[----:B------:R-:W-:Y:S01]  /*4de0*/  LEA.HI.X.SX32 R19, R35, R123, 0x1, P3 ;  /* 0x0000007b23137211 */ /* 0x000fe200018f0eff */
[----:B------:R2:W-:Y:S01]  /*4df0*/  STL.64 [R1+0x428], R14 ;  /* 0x0004280e01007387 */ /* 0x0005e20000100a00 */
[-C--:B-1----:R-:W-:Y:S02]  /*4e00*/  IADD3 R4, P4, R31, R122.reuse, RZ ;  /* 0x0000007a1f047210 */ /* 0x082fe40007f9e0ff */
[----:B0-----:R-:W-:-:S02]  /*4e10*/  IADD3 R16, P5, R32, R122, RZ ;  /* 0x0000007a20107210 */ /* 0x001fc40007fbe0ff */
[-C--:B------:R-:W-:Y:S02]  /*4e20*/  LEA.HI.X.SX32 R5, R107, R123.reuse, 0x1, P4 ;  /* 0x0000007b6b057211 */ /* 0x080fe400020f0eff */
[-C--:B------:R-:W-:Y:S02]  /*4e30*/  LEA.HI.X.SX32 R17, R31, R123.reuse, 0x1, P5 ;  /* 0x0000007b1f117211 */ /* 0x080fe400028f0eff */
[-C--:B--2---:R-:W-:Y:S01]  /*4e40*/  IADD3 R14, P2, R33, R122.reuse, RZ ;  /* 0x0000007a210e7210 */ /* 0x084fe20007f5e0ff */
[----:B------:R0:W-:Y:S03]  /*4e50*/  STL.64 [R1+0x678], R4 ;  /* 0x0006780401007387 */ /* 0x0001e60000100a00 */
[----:B------:R-:W-:Y:S01]  /*4e60*/  LEA.HI.X.SX32 R15, R32, R123, 0x1, P2 ;  /* 0x0000007b200f7211 */ /* 0x000fe200010f0eff */
[----:B------:R1:W-:Y:S04]  /*4e70*/  STL.64 [R1+0x668], R16 ;  /* 0x0006681001007387 */ /* 0x0003e80000100a00 */
[----:B------:R2:W-:Y:S01]  /*4e80*/  STL.64 [R1+0x640], R14 ;  /* 0x0006400e01007387 */ /* 0x0005e20000100a00 */
[----:B0-----:R-:W-:-:S02]  /*4e90*/  IADD3 R4, P4, R34, R122, RZ ;  /* 0x0000007a22047210 */ /* 0x001fc40007f9e0ff */
[-C--:B-1----:R-:W-:Y:S02]  /*4ea0*/  IADD3 R16, P5, R35, R122.reuse, RZ ;  /* 0x0000007a23107210 */ /* 0x082fe40007fbe0ff */
[-C--:B------:R-:W-:Y:S02]  /*4eb0*/  LEA.HI.X.SX32 R5, R33, R123.reuse, 0x1, P4 ;  /* 0x0000007b21057211 */ /* 0x080fe400020f0eff */
[-C--:B------:R-:W-:Y:S02]  /*4ec0*/  LEA.HI.X.SX32 R17, R34, R123.reuse, 0x1, P5 ;  /* 0x0000007b22117211 */ /* 0x080fe400028f0eff */
[-C--:B--2---:R-:W-:Y:S01]  /*4ed0*/  IADD3 R14, P2, R108, R122.reuse, RZ ;  /* 0x0000007a6c0e7210 */ /* 0x084fe20007f5e0ff */
        /* <DEDUP_REMOVED lines=11> */
[----:B0-----:R-:W-:Y:S02]  /*4f90*/  IADD3 R14, P2, R111, R122, RZ ;  /* 0x0000007a6f0e7210 */ /* 0x001fe40007f5e0ff */
[-C--:B------:R-:W-:Y:S01]  /*4fa0*/  LEA.HI.X.SX32 R19, R115, R123.reuse, 0x1, P3 ;  /* 0x0000007b73137211 */ /* 0x080fe200018f0eff */
[----:B------:R0:W-:Y:S01]  /*4fb0*/  STL.64 [R1+0x410], R4 ;  /* 0x0004100401007387 */ /* 0x0001e20000100a00 */
[----:B------:R-:W-:-:S03]  /*4fc0*/  LEA.HI.X.SX32 R15, R38, R123, 0x1, P2 ;  /* 0x0000007b260f7211 */ /* 0x000fc600010f0eff */
[----:B------:R2:W-:Y:S01]  /*4fd0*/  STL.64 [R1+0x408], R18 ;  /* 0x0004081201007387 */ /* 0x0005e20000100a00 */
[-C--:B-1----:R-:W-:Y:S02]  /*4fe0*/  IADD3 R16, P5, R37, R122.reuse, RZ ;  /* 0x0000007a25107210 */ /* 0x082fe40007fbe0ff */
[-C--:B0-----:R-:W-:Y:S02]  /*4ff0*/  IADD3 R4, P4, R38, R122.reuse, RZ ;  /* 0x0000007a26047210 */ /* 0x081fe40007f9e0ff */
        /* <DEDUP_REMOVED lines=11> */
[-C--:B--2---:R-:W-:Y:S02]  /*50b0*/  IADD3 R14, P2, R118, R122.reuse, RZ ;  /* 0x0000007a760e7210 */ /* 0x084fe40007f5e0ff */
[-C--:B------:R-:W-:Y:S02]  /*50c0*/  LEA.HI.X.SX32 R5, R121, R123.reuse, 0x1, P4 ;  /* 0x0000007b79057211 */ /* 0x080fe400020f0eff */
[-C--:B------:R-:W-:Y:S02]  /*50d0*/  LEA.HI.X.SX32 R15, R154, R123.reuse, 0x1, P2 ;  /* 0x0000007b9a0f7211 */ /* 0x080fe400010f0eff */
[-C--:B0-----:R-:W-:Y:S01]  /*50e0*/  IADD3 R18, P3, R119, R122.reuse, RZ ;  /* 0x0000007a77127210 */ /* 0x081fe20007f7e0ff */
[----:B------:R0:W-:Y:S03]  /*50f0*/  STL.64 [R1+0x538], R4 ;  /* 0x0005380401007387 */ /* 0x0001e60000100a00 */
[----:B------:R-:W-:Y:S01]  /*5100*/  LEA.HI.X.SX32 R19, R42, R123, 0x1, P3 ;  /* 0x0000007b2a137211 */ /* 0x000fe200018f0eff */
[----:B------:R1:W-:Y:S04]  /*5110*/  STL.64 [R1+0x3f0], R16 ;  /* 0x0003f01001007387 */ /* 0x0003e80000100a00 */
[----:B------:R2:W-:Y:S01]  /*5120*/  STL.64 [R1+0x3e8], R14 ;  /* 0x0003e80e01007387 */ /* 0x0005e20000100a00 */
[----:B0-----:R-:W-:-:S02]  /*5130*/  IADD3 R4, P4, R40, R122, RZ ;  /* 0x0000007a28047210 */ /* 0x001fc40007f9e0ff */
[CC--:B-1----:R-:W-:Y:S02]  /*5140*/  IADD3 R16, P5, R41.reuse, R122.reuse, RZ ;  /* 0x0000007a29107210 */ /* 0x0c2fe40007fbe0ff */
        /* <DEDUP_REMOVED lines=43> */
[----:B-1----:R-:W-:-:S04]  /*5400*/  IADD3 R16, P5, R47, R122, RZ ;  /* 0x0000007a2f107210 */ /* 0x002fc80007fbe0ff */
[-C--:B------:R-:W-:Y:S02]  /*5410*/  LEA.HI.X.SX32 R17, R171, R123.reuse, 0x1, P5 ;  /* 0x0000007bab117211 */ /* 0x080fe400028f0eff */
[CC--:B0-----:R-:W-:Y:S02]  /*5420*/  IADD3 R14, P2, R48.reuse, R122.reuse, RZ ;  /* 0x0000007a300e7210 */ /* 0x0c1fe40007f5e0ff */
[----:B--2---:R-:W-:Y:S01]  /*5430*/  IADD3 R4, P4, R49, R122, RZ ;  /* 0x0000007a31047210 */ /* 0x004fe20007f9e0ff */
[----:B------:R0:W-:Y:S01]  /*5440*/  STL.64 [R1+0x660], R16 ;  /* 0x0006601001007387 */ /* 0x0001e20000100a00 */
[-C--:B------:R-:W-:Y:S02]  /*5450*/  LEA.HI.X.SX32 R15, R47, R123.reuse, 0x1, P2 ;  /* 0x0000007b2f0f7211 */ /* 0x080fe400010f0eff */
[----:B------:R-:W-:-:S03]  /*5460*/  LEA.HI.X.SX32 R5, R48, R123, 0x1, P4 ;  /* 0x0000007b30057211 */ /* 0x000fc600020f0eff */
[----:B------:R1:W-:Y:S04]  /*5470*/  STL.64 [R1+0x630], R14 ;  /* 0x0006300e01007387 */ /* 0x0003e80000100a00 */
[----:B------:R2:W-:Y:S01]  /*5480*/  STL.64 [R1+0x5d0], R4 ;  /* 0x0005d00401007387 */ /* 0x0005e20000100a00 */
[----:B0-----:R-:W-:-:S04]  /*5490*/  IADD3 R16, P5, R50, R122, RZ ;  /* 0x0000007a32107210 */ /* 0x001fc80007fbe0ff */
[----:B------:R-:W-:Y:S02]  /*54a0*/  LEA.HI.X.SX32 R17, R49, R123, 0x1, P5 ;  /* 0x0000007b31117211 */ /* 0x000fe400028f0eff */
[----:B-1----:R-:W-:-:S03]  /*54b0*/  IADD3 R14, P2, R172, R122, RZ ;  /* 0x0000007aac0e7210 */ /* 0x002fc60007f5e0ff */
[----:B------:R0:W-:Y:S01]  /*54c0*/  STL.64 [R1+0x510], R16 ;  /* 0x0005101001007387 */ /* 0x0001e20000100a00 */
[----:B--2---:R-:W-:Y:S02]  /*54d0*/  IADD3 R4, P4, R173, R122, RZ ;  /* 0x0000007aad047210 */ /* 0x004fe40007f9e0ff */
[-C--:B------:R-:W-:Y:S01]  /*54e0*/  LEA.HI.X.SX32 R15, R176, R123.reuse, 0x1, P2 ;  /* 0x0000007bb00f7211 */ /* 0x080fe200010f0eff */
[----:B------:R1:W-:Y:S01]  /*54f0*/  STL.64 [R1+0x3a0], R18 ;  /* 0x0003a01201007387 */ /* 0x0003e20000100a00 */
[----:B------:R-:W-:-:S03]  /*5500*/  LEA.HI.X.SX32 R5, R51, R123, 0x1, P4 ;  /* 0x0000007b33057211 */ /* 0x000fc600020f0eff */
[----:B------:R2:W-:Y:S01]  /*5510*/  STL.64 [R1+0x398], R14 ;  /* 0x0003980e01007387 */ /* 0x0005e20000100a00 */
[----:B0-----:R-:W-:-:S04]  /*5520*/  IADD3 R16, P5, R51, R122, RZ ;  /* 0x0000007a33107210 */ /* 0x001fc80007fbe0ff */
[-C--:B------:R-:W-:Y:S02]  /*5530*/  LEA.HI.X.SX32 R17, R177, R123.reuse, 0x1, P5 ;  /* 0x0000007bb1117211 */ /* 0x080fe400028f0eff */
[-C--:B-1----:R-:W-:Y:S02]  /*5540*/  IADD3 R18, P3, R174, R122.reuse, RZ ;  /* 0x0000007aae127210 */ /* 0x082fe40007f7e0ff */
[-C--:B--2---:R-:W-:Y:S01]  /*5550*/  IADD3 R14, P2, R175, R122.reuse, RZ ;  /* 0x0000007aaf0e7210 */ /* 0x084fe20007f5e0ff */
[----:B------:R0:W-:Y:S01]  /*5560*/  STL.64 [R1+0x508], R16 ;  /* 0x0005081001007387 */ /* 0x0001e20000100a00 */
[-C--:B------:R-:W-:Y:S02]  /*5570*/  LEA.HI.X.SX32 R19, R179, R123.reuse, 0x1, P3 ;  /* 0x0000007bb3137211 */ /* 0x080fe400018f0eff */
        /* <DEDUP_REMOVED lines=25> */
[-C--:B-1----:R-:W-:Y:S02]  /*5710*/  IADD3 R16, P5, R58, R122.reuse, RZ ;  /* 0x0000007a3a107210 */ /* 0x082fe40007fbe0ff */
[-C--:B------:R-:W-:Y:S02]  /*5720*/  LEA.HI.X.SX32 R5, R188, R123.reuse, 0x1, P4 ;  /* 0x0000007bbc057211 */ /* 0x080fe400020f0eff */
[----:B--2---:R-:W-:Y:S02]  /*5730*/  IADD3 R14, P2, R59, R122, RZ ;  /* 0x0000007a3b0e7210 */ /* 0x004fe40007f5e0ff */
[-C--:B------:R-:W-:Y:S01]  /*5740*/  LEA.HI.X.SX32 R17, R57, R123.reuse, 0x1, P5 ;  /* 0x0000007b39117211 */ /* 0x080fe200028f0eff */
[----:B------:R0:W-:Y:S01]  /*5750*/  STL.64 [R1+0x628], R4 ;  /* 0x0006280401007387 */ /* 0x0001e20000100a00 */
[----:B------:R-:W-:Y:S02]  /*5760*/  LEA.HI.X.SX32 R15, R58, R123, 0x1, P2 ;  /* 0x0000007b3a0f7211 */ /* 0x000fe400010f0eff */
[----:B------:R-:W-:-:S02]  /*5770*/  CS2R R56, SRZ ;  /* 0x0000000000387805 */ /* 0x000fc4000001ff00 */
[----:B------:R-:W-:Y:S01]  /*5780*/  CS2R R58, SRZ ;  /* 0x00000000003a7805 */ /* 0x000fe2000001ff00 */
        /* <DEDUP_REMOVED lines=17> */
[-C--:B0-----:R-:W-:Y:S02]  /*58a0*/  IADD3 R14, P2, R63, R122.reuse, RZ ;  /* 0x0000007a3f0e7210 */ /* 0x081fe40007f5e0ff */
[----:B--2---:R-:W-:Y:S02]  /*58b0*/  IADD3 R16, P5, R66, R122, RZ ;  /* 0x0000007a42107210 */ /* 0x004fe40007fbe0ff */
[-C--:B------:R-:W-:Y:S02]  /*58c0*/  LEA.HI.X.SX32 R15, R197, R123.reuse, 0x1, P2 ;  /* 0x0000007bc50f7211 */ /* 0x080fe400010f0eff */
[----:B------:R-:W-:Y:S02]  /*58d0*/  LEA.HI.X.SX32 R17, R63, R123, 0x1, P5 ;  /* 0x0000007b3f117211 */ /* 0x000fe400028f0eff */
[----:B------:R-:W-:-:S02]  /*58e0*/  CS2R R62, SRZ ;  /* 0x00000000003e7805 */ /* 0x000fc4000001ff00 */
[-C--:B-1----:R-:W-:Y:S01]  /*58f0*/  IADD3 R18, P3, R194, R122.reuse, RZ ;  /* 0x0000007ac2127210 */ /* 0x082fe20007f7e0ff */
[----:B------:R0:W-:Y:S03]  /*5900*/  STL.64 [R1+0x5b8], R14 ;  /* 0x0005b80e01007387 */ /* 0x0001e60000100a00 */
[----:B------:R-:W-:Y:S01]  /*5910*/  LEA.HI.X.SX32 R19, R199, R123, 0x1, P3 ;  /* 0x0000007bc7137211 */ /* 0x000fe200018f0eff */
[----:B------:R1:W-:Y:S04]  /*5920*/  STL.64 [R1+0x4e0], R16 ;  /* 0x0004e01001007387 */ /* 0x0003e80000100a00 */
[----:B------:R2:W-:Y:S01]  /*5930*/  STL.64 [R1+0x340], R4 ;  /* 0x0003400401007387 */ /* 0x0005e20000100a00 */
[----:B0-----:R-:W-:-:S03]  /*5940*/  IADD3 R14, P2, R196, R122, RZ ;  /* 0x0000007ac40e7210 */ /* 0x001fc60007f5e0ff */
[----:B------:R-:W-:Y:S01]  /*5950*/  STL.64 [R1+0x338], R18 ;  /* 0x0003381201007387 */ /* 0x000fe20000100a00 */
[CC--:B-1----:R-:W-:Y:S02]  /*5960*/  IADD3 R16, P5, R67.reuse, R122.reuse, RZ ;  /* 0x0000007a43107210 */ /* 0x0c2fe40007fbe0ff */
[-C--:B------:R-:W-:Y:S02]  /*5970*/  LEA.HI.X.SX32 R15, R67, R123.reuse, 0x1, P2 ;  /* 0x0000007b430f7211 */ /* 0x080fe400010f0eff */
[----:B------:R-:W-:Y:S02]  /*5980*/  CS2R R66, SRZ ;  /* 0x0000000000427805 */ /* 0x000fe4000001ff00 */
[----:B--2---:R-:W-:Y:S02]  /*5990*/  IADD3 R4, P4, R198, R122, RZ ;  /* 0x0000007ac6047210 */ /* 0x004fe40007f9e0ff */
[-C--:B------:R-:W-:Y:S02]  /*59a0*/  LEA.HI.X.SX32 R17, R202, R123.reuse, 0x1, P5 ;  /* 0x0000007bca117211 */ /* 0x080fe400028f0eff */
[----:B------:R-:W-:-:S03]  /*59b0*/  LEA.HI.X.SX32 R5, R3, R123, 0x1, P4 ;  /* 0x0000007b03057211 */ /* 0x000fc600020f0eff */
[----:B------:R-:W-:Y:S04]  /*59c0*/  STL.64 [R1+0x4d8], R16 ;  /* 0x0004d81001007387 */ /* 0x000fe80000100a00 */
[----:B------:R0:W-:Y:S04]  /*59d0*/  STL.64 [R1+0x330], R14 ;  /* 0x0003300e01007387 */ /* 0x0001e80000100a00 */
[----:B------:R1:W-:Y:S01]  /*59e0*/  STL.64 [R1+0x328], R4 ;  /* 0x0003280401007387 */ /* 0x0003e20000100a00 */
[----:B0-----:R-:W-:-:S07]  /*59f0*/  IMAD.MOV.U32 R14, RZ, RZ, 0x3f800000 ;  /* 0x3f800000ff0e7424 */ /* 0x001fce00078e00ff */
.L_x_1:
[----:B-1----:R-:W2:Y:S01]  /*5a00*/  LDL.64 R4, [R1+0x678] ;  /* 0x0006780001047983 */ /* 0x002ea20000100a00 */
[----:B------:R-:W0:Y:S03]  /*5a10*/  LDC R148, c[0x0][0x254] ;  /* 0x00009500ff947b82 */ /* 0x000e260000000800 */
[----:B------:R-:W3:Y:S04]  /*5a20*/  LDL.64 R16, [R1+0x668] ;  /* 0x0006680001107983 */ /* 0x000ee80000100a00 */
[----:B------:R-:W4:Y:S04]  /*5a30*/  LDL.64 R28, [R1+0x648] ;  /* 0x00064800011c7983 */ /* 0x000f280000100a00 */
[----:B------:R-:W5:Y:S04]  /*5a40*/  LDL.64 R24, [R1+0x670] ;  /* 0x0006700001187983 */ /* 0x000f680000100a00 */
        /* <DEDUP_REMOVED lines=39> */
[----:B------:R-:W5:Y:S01]  /*5cc0*/  LDL.64 R180, [R1+0x440] ;  /* 0x0004400001b47983 */ /* 0x000f620000100a00 */
[----:B------:R-:W-:-:S03]  /*5cd0*/  IMAD.WIDE R34, R12, 0x2, R122 ;  /* 0x000000020c227825 */ /* 0x000fc600078e027a */
        /* <DEDUP_REMOVED lines=18> */
[----:B--2---:R-:W-:-:S03]  /*5e00*/  IMAD.WIDE R4, R12, 0x2, R4 ;  /* 0x000000020c047825 */ /* 0x004fc600078e0204 */
[----:B------:R-:W2:Y:S01]  /*5e10*/  LDG.E.U16 R34, desc[UR10][R34.64] ;  /* 0x0000000a22227981 */ /* 0x000ea2000c1e1500 */
[----:B---3--:R-:W-:-:S03]  /*5e20*/  IMAD.WIDE R46, R12, 0x2, R16 ;  /* 0x000000020c2e7825 */ /* 0x008fc600078e0210 */
[----:B------:R4:W3:Y:S01]  /*5e30*/  LDG.E.U16 R17, desc[UR10][R4.64] ;  /* 0x0000000a04117981 */ /* 0x0008e2000c1e1500 */
[C---:B0-----:R-:W-:Y:S01]  /*5e40*/  LEA R128, R148.reuse, R122, 0x4 ;  /* 0x0000007a94807211 */ /* 0x041fe200078e20ff */
[----:B------:R-:W-:Y:S02]  /*5e50*/  IMAD R132, R148, 0x40, R122 ;  /* 0x0000004094847824 */ /* 0x000fe400078e027a */
[----:B------:R-:W3:Y:S01]  /*5e60*/  LDG.E.U16 R46, desc[UR10][R46.64] ;  /* 0x0000000a2e2e7981 */ /* 0x000ee2000c1e1500 */
[----:B----4-:R-:W-:-:S03]  /*5e70*/  IMAD.WIDE R4, R12, 0x2, R28 ;  /* 0x000000020c047825 */ /* 0x010fc600078e021c */
[----:B------:R-:W4:Y:S01]  /*5e80*/  LDL.64 R28, [R1+0x5f8] ;  /* 0x0005f800011c7983 */ /* 0x000f220000100a00 */
[----:B-----5:R-:W-:-:S03]  /*5e90*/  IMAD.WIDE R94, R12, 0x2, R24 ;  /* 0x000000020c5e7825 */ /* 0x020fc600078e0218 */
[----:B------:R-:W5:Y:S01]  /*5ea0*/  LDL.64 R24, [R1+0x610] ;  /* 0x0006100001187983 */ /* 0x000f620000100a00 */
[----:B------:R-:W-:-:S03]  /*5eb0*/  IMAD.WIDE R20, R12, 0x2, R20 ;  /* 0x000000020c147825 */ /* 0x000fc600078e0214 */
[----:B------:R0:W3:Y:S01]  /*5ec0*/  LDG.E.U16 R48, desc[UR10][R4.64] ;  /* 0x0000000a04307981 */ /* 0x0000e2000c1e1500 */
[----:B------:R-:W-:-:S03]  /*5ed0*/  IMAD.WIDE R112, R12, 0x2, R36 ;  /* 0x000000020c707825 */ /* 0x000fc600078e0224 */
[----:B------:R-:W2:Y:S01]  /*5ee0*/  LDL.64 R36, [R1+0x600] ;  /* 0x0006000001247983 */ /* 0x000ea20000100a00 */
[----:B------:R-:W-:-:S03]  /*5ef0*/  IMAD.WIDE R108, R12, 0x2, R30 ;  /* 0x000000020c6c7825 */ /* 0x000fc600078e021e */
[----:B------:R1:W3:Y:S01]  /*5f00*/  LDG.E.U16 R31, desc[UR10][R20.64] ;  /* 0x0000000a141f7981 */ /* 0x0002e2000c1e1500 */
[----:B0-----:R-:W-:-:S03]  /*5f10*/  IMAD.WIDE R4, R12, 0x2, R44 ;  /* 0x000000020c047825 */ /* 0x001fc600078e022c */
[----:B------:R-:W3:Y:S01]  /*5f20*/  LDG.E.U16 R94, desc[UR10][R94.64] ;  /* 0x0000000a5e5e7981 */ /* 0x000ee2000c1e1500 */
[----:B------:R-:W-:-:S03]  /*5f30*/  IMAD.WIDE R18, R12, 0x2, R18 ;  /* 0x000000020c127825 */ /* 0x000fc600078e0212 */
[----:B------:R-:W3:Y:S01]  /*5f40*/  LDG.E.U16 R16, desc[UR10][R4.64] ;  /* 0x0000000a04107981 */ /* 0x000ee2000c1e1500 */
[----:B-1----:R-:W-:-:S03]  /*5f50*/  IMAD.WIDE R20, R12, 0x2, R38 ;  /* 0x000000020c147825 */ /* 0x002fc600078e0226 */
[----:B------:R-:W3:Y:S01]  /*5f60*/  LDL.64 R38, [R1+0x5e0] ;  /* 0x0005e00001267983 */ /* 0x000ee20000100a00 */
[----:B------:R-:W-:-:S03]  /*5f70*/  IMAD.WIDE R54, R12, 0x2, R32 ;  /* 0x000000020c367825 */ /* 0x000fc600078e0220 */
[----:B------:R-:W3:Y:S04]  /*5f80*/  LDL.64 R32, [R1+0x5d0] ;  /* 0x0005d00001207983 */ /* 0x000ee80000100a00 */
[----:B------:R0:W3:Y:S01]  /*5f90*/  LDG.E.U16 R49, desc[UR10][R18.64] ;  /* 0x0000000a12317981 */ /* 0x0000e2000c1e1500 */
[----:B------:R-:W-:-:S03]  /*5fa0*/  IMAD.WIDE R22, R12, 0x2, R22 ;  /* 0x000000020c167825 */ /* 0x000fc600078e0216 */
[----:B------:R-:W3:Y:S04]  /*5fb0*/  LDG.E.U16 R45, desc[UR10][R20.64] ;  /* 0x0000000a142d7981 */ /* 0x000ee8000c1e1500 */
[----:B------:R5:W3:Y:S01]  /*5fc0*/  LDG.E.U16 R93, desc[UR10][R22.64] ;  /* 0x0000000a165d7981 */ /* 0x000ae2000c1e1500 */
[----:B0-----:R-:W-:-:S03]  /*5fd0*/  IMAD.WIDE R18, R12, 0x2, R52 ;  /* 0x000000020c127825 */ /* 0x001fc600078e0234 */
[----:B------:R-:W3:Y:S01]  /*5fe0*/  LDL.64 R52, [R1+0x5b8] ;  /* 0x0005b80001347983 */ /* 0x000ee20000100a00 */
[----:B------:R-:W-:-:S03]  /*5ff0*/  IMAD.WIDE R164, R12, 0x2, R26 ;  /* 0x000000020ca47825 */ /* 0x000fc600078e021a */
[----:B------:R-:W3:Y:S04]  /*6000*/  LDG.E.U16 R30, desc[UR10][R18.64] ;  /* 0x0000000a121e7981 */ /* 0x000ee8000c1e1500 */
[----:B------:R-:W3:Y:S01]  /*6010*/  LDG.E.U16 R108, desc[UR10][R108.64] ;  /* 0x0000000a6c6c7981 */ /* 0x000ee2000c1e1500 */
[----:B------:R-:W-:-:S03]  /*6020*/  IMAD R130, R148, 0x20, R122 ;  /* 0x0000002094827824 */ /* 0x000fc600078e027a */
[----:B------:R-:W3:Y:S01]  /*6030*/  LDG.E.U16 R112, desc[UR10][R112.64] ;  /* 0x0000000a70707981 */ /* 0x000ee2000c1e1500 */
[----:B----4-:R-:W-:-:S03]  /*6040*/  IMAD.WIDE R4, R12, 0x2, R28 ;  /* 0x000000020c047825 */ /* 0x010fc600078e021c */
[----:B------:R-:W4:Y:S04]  /*6050*/  LDL.64 R26, [R1+0x5c8] ;  /* 0x0005c800011a7983 */ /* 0x000f280000100a00 */
[----:B------:R0:W4:Y:S01]  /*6060*/  LDG.E.U16 R29, desc[UR10][R4.64] ;  /* 0x0000000a041d7981 */ /* 0x000122000c1e1500 */
[----:B-----5:R-:W-:-:S03]  /*6070*/  IMAD.WIDE R22, R12, 0x2, R24 ;  /* 0x000000020c167825 */ /* 0x020fc600078e0218 */
[----:B------:R-:W5:Y:S01]  /*6080*/  LDL.64 R24, [R1+0x5c0] ;  /* 0x0005c00001187983 */ /* 0x000f620000100a00 */
[----:B------:R-:W-:-:S03]  /*6090*/  IMAD.WIDE R20, R12, 0x2, R42 ;  /* 0x000000020c147825 */ /* 0x000fc600078e022a */
[----:B------:R-:W4:Y:S01]  /*60a0*/  LDL.64 R42, [R1+0x710] ;  /* 0x00071000012a7983 */ /* 0x000f220000100a00 */
[----:B0-----:R-:W-:-:S03]  /*60b0*/  IMAD.WIDE R4, R12, 0x2, R50 ;  /* 0x000000020c047825 */ /* 0x001fc600078e0232 */
[----:B------:R-:W4:Y:S01]  /*60c0*/  LDG.E.U16 R107, desc[UR10][R22.64] ;  /* 0x0000000a166b7981 */ /* 0x000f22000c1e1500 */
[----:B------:R-:W-:-:S03]  /*60d0*/  IMAD.WIDE R50, R12, 0x2, R40 ;  /* 0x000000020c327825 */ /* 0x000fc600078e0228 */
[----:B------:R-:W5:Y:S01]  /*60e0*/  LDL.64 R40, [R1+0x5a8] ;  /* 0x0005a80001287983 */ /* 0x000f620000100a00 */
[----:B--2---:R-:W-:-:S03]  /*60f0*/  IMAD.WIDE R18, R12, 0x2, R36 ;  /* 0x000000020c127825 */ /* 0x004fc600078e0224 */
[----:B------:R-:W2:Y:S01]  /*6100*/  LDL.64 R36, [R1+0x708] ;  /* 0x0007080001247983 */ /* 0x000ea20000100a00 */
[----:B---3--:R-:W-:-:S03]  /*6110*/  IMAD.WIDE R110, R12, 0x2, R38 ;  /* 0x000000020c6e7825 */ /* 0x008fc600078e0226 */
[----:B------:R0:W3:Y:S04]  /*6120*/  LDG.E.U16 R44, desc[UR10][R18.64] ;  /* 0x0000000a122c7981 */ /* 0x0000e8000c1e1500 */
[----:B------:R-:W3:Y:S04]  /*6130*/  LDL.64 R38, [R1+0x5a0] ;  /* 0x0005a00001267983 */ /* 0x000ee80000100a00 */
[----:B------:R1:W3:Y:S01]  /*6140*/  LDG.E.U16 R92, desc[UR10][R20.64] ;  /* 0x0000000a145c7981 */ /* 0x0002e2000c1e1500 */
[----:B0-----:R-:W-:-:S03]  /*6150*/  IMAD.WIDE R18, R12, 0x2, R32 ;  /* 0x000000020c127825 */ /* 0x001fc600078e0220 */
[----:B------:R-:W3:Y:S04]  /*6160*/  LDL.64 R32, [R1+0x590] ;  /* 0x0005900001207983 */ /* 0x000ee80000100a00 */
[----:B------:R-:W3:Y:S01]  /*6170*/  LDG.E.U16 R106, desc[UR10][R18.64] ;  /* 0x0000000a126a7981 */ /* 0x000ee2000c1e1500 */
[----:B------:R-:W-:-:S03]  /*6180*/  IMAD.WIDE R22, R12, 0x2, R52 ;  /* 0x000000020c167825 */ /* 0x000fc600078e0234 */
[----:B------:R-:W3:Y:S01]  /*6190*/  LDG.E.U16 R4, desc[UR10][R4.64] ;  /* 0x0000000a04047981 */ /* 0x000ee2000c1e1500 */
[----:B-1----:R-:W-:-:S03]  /*61a0*/  IMAD.WIDE R20, R12, 0x2, R88 ;  /* 0x000000020c147825 */ /* 0x002fc600078e0258 */
[----:B------:R-:W3:Y:S04]  /*61b0*/  LDL.64 R52, [R1+0x558] ;  /* 0x0005580001347983 */ /* 0x000ee80000100a00 */
[----:B------:R-:W3:Y:S04]  /*61c0*/  LDL.64 R88, [R1+0x560] ;  /* 0x0005600001587983 */ /* 0x000ee80000100a00 */
[----:B------:R5:W3:Y:S04]  /*61d0*/  LDG.E.U16 R28, desc[UR10][R22.64] ;  /* 0x0000000a161c7981 */ /* 0x000ae8000c1e1500 */
[----:B------:R4:W3:Y:S04]  /*61e0*/  LDG.E.U16 R163, desc[UR10][R20.64] ;  /* 0x0000000a14a37981 */ /* 0x0008e8000c1e1500 */
[----:B------:R-:W3:Y:S04]  /*61f0*/  LDG.E.U16 R110, desc[UR10][R110.64] ;  /* 0x0000000a6e6e7981 */ /* 0x000ee8000c1e1500 */
[----:B------:R-:W3:Y:S01]  /*6200*/  LDG.E.U16 R54, desc[UR10][R54.64] ;  /* 0x0000000a36367981 */ /* 0x000ee2000c1e1500 */
[----:B------:R-:W-:-:S03]  /*6210*/  IMAD.WIDE R2, R12, 0x2, R2 ;  /* 0x000000020c027825 */ /* 0x000fc600078e0202 */
[----:B------:R-:W3:Y:S04]  /*6220*/  LDG.E.U16 R164, desc[UR10][R164.64] ;  /* 0x0000000aa4a47981 */ /* 0x000ee8000c1e1500 */
[----:B------:R-:W3:Y:S04]  /*6230*/  LDG.E.U16 R2, desc[UR10][R2.64] ;  /* 0x0000000a02027981 */ /* 0x000ee8000c1e1500 */
[----:B------:R-:W3:Y:S01]  /*6240*/  LDG.E.U16 R50, desc[UR10][R50.64] ;  /* 0x0000000a32327981 */ /* 0x000ee2000c1e1500 */
[----:B-----5:R-:W-:-:S03]  /*6250*/  IMAD.WIDE R22, R12, 0x2, R40 ;  /* 0x000000020c167825 */ /* 0x020fc600078e0228 */
[----:B------:R-:W5:Y:S01]  /*6260*/  LDL.64 R40, [R1+0x550] ;  /* 0x0005500001287983 */ /* 0x000f620000100a00 */
[----:B------:R-:W-:-:S03]  /*6270*/  IMAD.WIDE R24, R12, 0x2, R24 ;  /* 0x000000020c187825 */ /* 0x000fc600078e0218 */
[----:B------:R-:W5:Y:S01]  /*6280*/  LDG.E.U16 R90, desc[UR10][R22.64] ;  /* 0x0000000a165a7981 */ /* 0x000f62000c1e1500 */
[----:B----4-:R-:W-:-:S03]  /*6290*/  IMAD.WIDE R20, R12, 0x2, R42 ;  /* 0x000000020c147825 */ /* 0x010fc600078e022a */
[----:B------:R0:W4:Y:S01]  /*62a0*/  LDG.E.U16 R43, desc[UR10][R24.64] ;  /* 0x0000000a182b7981 */ /* 0x000122000c1e1500 */
[----:B--2---:R-:W-:-:S03]  /*62b0*/  IMAD.WIDE R18, R12, 0x2, R36 ;  /* 0x000000020c127825 */ /* 0x004fc600078e0224 */
[----:B------:R-:W2:Y:S04]  /*62c0*/  LDL.64 R36, [R1+0x568] ;  /* 0x0005680001247983 */ /* 0x000ea80000100a00 */
[----:B------:R1:W4:Y:S01]  /*62d0*/  LDG.E.U16 R95, desc[UR10][R20.64] ;  /* 0x0000000a145f7981 */ /* 0x000322000c1e1500 */
[----:B0-----:R-:W-:-:S03]  /*62e0*/  IMAD.WIDE R24, R12, 0x2, R114 ;  /* 0x000000020c187825 */ /* 0x001fc600078e0272 */
[----:B------:R0:W4:Y:S01]  /*62f0*/  LDG.E.U16 R109, desc[UR10][R18.64] ;  /* 0x0000000a126d7981 */ /* 0x000122000c1e1500 */
[----:B---3--:R-:W-:-:S03]  /*6300*/  IMAD.WIDE R32, R12, 0x2, R32 ;  /* 0x000000020c207825 */ /* 0x008fc600078e0220 */
[----:B------:R-:W3:Y:S01]  /*6310*/  LDL.64 R114, [R1+0x528] ;  /* 0x0005280001727983 */ /* 0x000ee20000100a00 */
[----:B-1----:R-:W-:-:S03]  /*6320*/  IMAD.WIDE R20, R12, 0x2, R38 ;  /* 0x000000020c147825 */ /* 0x002fc600078e0226 */
[----:B------:R-:W4:Y:S01]  /*6330*/  LDL.64 R38, [R1+0x548] ;  /* 0x0005480001267983 */ /* 0x000f220000100a00 */
[----:B0-----:R-:W-:-:S03]  /*6340*/  IMAD.WIDE R18, R12, 0x2, R104 ;  /* 0x000000020c127825 */ /* 0x001fc600078e0268 */
[----:B------:R0:W3:Y:S01]  /*6350*/  LDG.E.U16 R105, desc[UR10][R24.64] ;  /* 0x0000000a18697981 */ /* 0x0000e2000c1e1500 */
[----:B------:R-:W-:-:S03]  /*6360*/  IMAD.WIDE R22, R12, 0x2, R100 ;  /* 0x000000020c167825 */ /* 0x000fc600078e0264 */
[----:B------:R1:W3:Y:S04]  /*6370*/  LDG.E.U16 R42, desc[UR10][R20.64] ;  /* 0x0000000a142a7981 */ /* 0x0002e8000c1e1500 */
[----:B------:R1:W3:Y:S01]  /*6380*/  LDG.E.U16 R5, desc[UR10][R32.64] ;  /* 0x0000000a20057981 */ /* 0x0002e2000c1e1500 */
[----:B0-----:R-:W-:-:S03]  /*6390*/  IMAD.WIDE R24, R12, 0x2, R102 ;  /* 0x000000020c187825 */ /* 0x001fc600078e0266 */
[----:B------:R-:W3:Y:S01]  /*63a0*/  LDL.64 R102, [R1+0x520] ;  /* 0x0005200001667983 */ /* 0x000ee20000100a00 */
[----:B-1----:R-:W-:-:S03]  /*63b0*/  IMAD.WIDE R20, R12, 0x2, R98 ;  /* 0x000000020c147825 */ /* 0x002fc600078e0262 */
[----:B------:R0:W3:Y:S01]  /*63c0*/  LDG.E.U16 R101, desc[UR10][R24.64] ;  /* 0x0000000a18657981 */ /* 0x0000e2000c1e1500 */
[----:B------:R-:W-:-:S03]  /*63d0*/  IMAD.WIDE R32, R12, 0x2, R88 ;  /* 0x000000020c207825 */ /* 0x000fc600078e0258 */
[----:B------:R5:W3:Y:S01]  /*63e0*/  LDG.E.U16 R119, desc[UR10][R20.64] ;  /* 0x0000000a14777981 */ /* 0x000ae2000c1e1500 */
[----:B------:R-:W-:-:S03]  /*63f0*/  IMAD.WIDE R26, R12, 0x2, R26 ;  /* 0x000000020c1a7825 */ /* 0x000fc600078e021a */
[----:B------:R-:W3:Y:S01]  /*6400*/  LDL.64 R98, [R1+0x4f0] ;  /* 0x0004f00001627983 */ /* 0x000ee20000100a00 */
[----:B0-----:R-:W-:-:S03]  /*6410*/  IMAD.WIDE R24, R12, 0x2, R52 ;  /* 0x000000020c187825 */ /* 0x001fc600078e0234 */
[----:B------:R-:W3:Y:S04]  /*6420*/  LDL.64 R52, [R1+0x4e8] ;  /* 0x0004e80001347983 */ /* 0x000ee80000100a00 */
[----:B------:R0:W3:Y:S04]  /*6430*/  LDG.E.U16 R91, desc[UR10][R26.64] ;  /* 0x0000000a1a5b7981 */ /* 0x0000e8000c1e1500 */
[----:B------:R-:W3:Y:S01]  /*6440*/  LDG.E.U16 R23, desc[UR10][R22.64] ;  /* 0x0000000a16177981 */ /* 0x000ee2000c1e1500 */
[----:B-----5:R-:W-:-:S03]  /*6450*/  IMAD.WIDE R20, R12, 0x2, R40 ;  /* 0x000000020c147825 */ /* 0x020fc600078e0228 */
[----:B------:R1:W5:Y:S01]  /*6460*/  LDG.E.U16 R41, desc[UR10][R32.64] ;  /* 0x0000000a20297981 */ /* 0x000362000c1e1500 */
[----:B0-----:R-:W-:-:S03]  /*6470*/  IMAD.WIDE R26, R12, 0x2, R116 ;  /* 0x000000020c1a7825 */ /* 0x001fc600078e0274 */
[----:B------:R-:W5:Y:S04]  /*6480*/  LDL.64 R116, [R1+0x4f8] ;  /* 0x0004f80001747983 */ /* 0x000f680000100a00 */
[----:B------:R-:W5:Y:S01]  /*6490*/  LDG.E.U16 R162, desc[UR10][R26.64] ;  /* 0x0000000a1aa27981 */ /* 0x000f62000c1e1500 */
[----:B-1----:R-:W-:-:S03]  /*64a0*/  IMAD.WIDE R32, R12, 0x2, R160 ;  /* 0x000000020c207825 */ /* 0x002fc600078e02a0 */
[----:B------:R-:W5:Y:S01]  /*64b0*/  LDL.64 R160, [R1+0x4b8] ;  /* 0x0004b80001a07983 */ /* 0x000f620000100a00 */
[----:B--2---:R-:W-:-:S03]  /*64c0*/  IMAD.WIDE R36, R12, 0x2, R36 ;  /* 0x000000020c247825 */ /* 0x004fc600078e0224 */
[----:B------:R-:W2:Y:S04]  /*64d0*/  LDG.E.U16 R15, desc[UR10][R20.64] ;  /* 0x0000000a140f7981 */ /* 0x000ea8000c1e1500 */
[----:B------:R0:W2:Y:S04]  /*64e0*/  LDG.E.U16 R26, desc[UR10][R24.64] ;  /* 0x0000000a181a7981 */ /* 0x0000a8000c1e1500 */
[----:B------:R1:W2:Y:S04]  /*64f0*/  LDG.E.U16 R27, desc[UR10][R18.64] ;  /* 0x0000000a121b7981 */ /* 0x0002a8000c1e1500 */
[----:B------:R4:W2:Y:S01]  /*6500*/  LDG.E.U16 R89, desc[UR10][R36.64] ;  /* 0x0000000a24597981 */ /* 0x0008a2000c1e1500 */
[----:B0-----:R-:W-:-:S03]  /*6510*/  IMAD.WIDE R24, R12, 0x2, R158 ;  /* 0x000000020c187825 */ /* 0x001fc600078e029e */
[----:B------:R-:W2:Y:S01]  /*6520*/  LDL.64 R158, [R1+0x4b0] ;  /* 0x0004b000019e7983 */ /* 0x000ea20000100a00 */
[----:B-1----:R-:W-:-:S03]  /*6530*/  IMAD.WIDE R18, R12, 0x2, R96 ;  /* 0x000000020c127825 */ /* 0x002fc600078e0260 */
[----:B------:R-:W2:Y:S04]  /*6540*/  LDG.E.U16 R118, desc[UR10][R32.64] ;  /* 0x0000000a20767981 */ /* 0x000ea8000c1e1500 */
[----:B------:R0:W2:Y:S01]  /*6550*/  LDG.E.U16 R104, desc[UR10][R18.64] ;  /* 0x0000000a12687981 */ /* 0x0000a2000c1e1500 */
[----:B----4-:R-:W-:-:S03]  /*6560*/  IMAD.WIDE R36, R12, 0x2, R170 ;  /* 0x000000020c247825 */ /* 0x010fc600078e02aa */
[----:B------:R-:W4:Y:S04]  /*6570*/  LDL.64 R170, [R1+0x4a8] ;  /* 0x0004a80001aa7983 */ /* 0x000f280000100a00 */
[----:B------:R1:W4:Y:S01]  /*6580*/  LDG.E.U16 R111, desc[UR10][R36.64] ;  /* 0x0000000a246f7981 */ /* 0x000322000c1e1500 */
[----:B0-----:R-:W-:-:S03]  /*6590*/  IMAD.WIDE R18, R12, 0x2, R38 ;  /* 0x000000020c127825 */ /* 0x001fc600078e0226 */
[----:B------:R-:W4:Y:S04]  /*65a0*/  LDL.64 R38, [R1+0x4e0] ;  /* 0x0004e00001267983 */ /* 0x000f280000100a00 */
[----:B------:R0:W4:Y:S01]  /*65b0*/  LDG.E.U16 R97, desc[UR10][R18.64] ;  /* 0x0000000a12617981 */ /* 0x000122000c1e1500 */
[----:B---3--:R-:W-:-:S04]  /*65c0*/  IMAD.WIDE R52, R12, 0x2, R52 ;  /* 0x000000020c347825 */ /* 0x008fc800078e0234 */
[C---:B-1----:R-:W-:Y:S01]  /*65d0*/  IMAD.WIDE R36, R12.reuse, 0x2, R156 ;  /* 0x000000020c247825 */ /* 0x042fe200078e029c */
[----:B------:R-:W3:Y:S03]  /*65e0*/  LDG.E.U16 R55, desc[UR10][R52.64] ;  /* 0x0000000a34377981 */ /* 0x000ee6000c1e1500 */
[C---:B0-----:R-:W-:Y:S01]  /*65f0*/  IMAD.WIDE R18, R12.reuse, 0x2, R102 ;  /* 0x000000020c127825 */ /* 0x041fe200078e0266 */
[----:B------:R0:W3:Y:S03]  /*6600*/  LDG.E.U16 R96, desc[UR10][R36.64] ;  /* 0x0000000a24607981 */ /* 0x0000e6000c1e1500 */
[C---:B------:R-:W-:Y:S01]  /*6610*/  IMAD.WIDE R20, R12.reuse, 0x2, R114 ;  /* 0x000000020c147825 */ /* 0x040fe200078e0272 */
[----:B------:R1:W3:Y:S04]  /*6620*/  LDG.E.U16 R40, desc[UR10][R18.64] ;  /* 0x0000000a12287981 */ /* 0x0002e8000c1e1500 */
[----:B------:R-:W3:Y:S01]  /*6630*/  LDL.64 R114, [R1+0x4c8] ;  /* 0x0004c80001727983 */ /* 0x000ee20000100a00 */
[----:B0-----:R-:W-:-:S03]  /*6640*/  IMAD.WIDE R36, R12, 0x2, R120 ;  /* 0x000000020c247825 */ /* 0x001fc600078e0278 */
[----:B------:R-:W3:Y:S01]  /*6650*/  LDL.64 R120, [R1+0x488] ;  /* 0x0004880001787983 */ /* 0x000ee20000100a00 */
[----:B-1----:R-:W-:-:S03]  /*6660*/  IMAD.WIDE R18, R12, 0x2, R166 ;  /* 0x000000020c127825 */ /* 0x002fc600078e02a6 */
[----:B------:R-:W3:Y:S01]  /*6670*/  LDL.64 R166, [R1+0x480] ;  /* 0x0004800001a67983 */ /* 0x000ee20000100a00 */
[----:B------:R-:W-:-:S03]  /*6680*/  IMAD.WIDE R32, R12, 0x2, R154 ;  /* 0x000000020c207825 */ /* 0x000fc600078e029a */
[----:B------:R-:W3:Y:S04]  /*6690*/  LDL.64 R154, [R1+0x490] ;  /* 0x00049000019a7983 */ /* 0x000ee80000100a00 */
[----:B------:R0:W3:Y:S04]  /*66a0*/  LDG.E.U16 R103, desc[UR10][R24.64] ;  /* 0x0000000a18677981 */ /* 0x0000e8000c1e1500 */
[----:B------:R-:W3:Y:S04]  /*66b0*/  LDL.64 R156, [R1+0x498] ;  /* 0x00049800019c7983 */ /* 0x000ee80000100a00 */
[----:B------:R1:W3:Y:S01]  /*66c0*/  LDG.E.U16 R88, desc[UR10][R20.64] ;  /* 0x0000000a14587981 */ /* 0x0002e2000c1e1500 */
[----:B-----5:R-:W-:-:S03]  /*66d0*/  IMAD.WIDE R52, R12, 0x2, R160 ;  /* 0x000000020c347825 */ /* 0x020fc600078e02a0 */
[----:B------:R-:W5:Y:S04]  /*66e0*/  LDG.E.U16 R33, desc[UR10][R32.64] ;  /* 0x0000000a20217981 */ /* 0x000f68000c1e1500 */
[----:B------:R-:W5:Y:S01]  /*66f0*/  LDL.64 R160, [R1+0x478] ;  /* 0x0004780001a07983 */ /* 0x000f620000100a00 */
[----:B0-----:R-:W-:-:S03]  /*6700*/  IMAD.WIDE R24, R12, 0x2, R168 ;  /* 0x000000020c187825 */ /* 0x001fc600078e02a8 */
[----:B------:R-:W5:Y:S04]  /*6710*/  LDL.64 R168, [R1+0x4a0] ;  /* 0x0004a00001a87983 */ /* 0x000f680000100a00 */
[----:B------:R-:W5:Y:S01]  /*6720*/  LDG.E.U16 R25, desc[UR10][R24.64] ;  /* 0x0000000a18197981 */ /* 0x000f62000c1e1500 */
[----:B-1----:R-:W-:-:S03]  /*6730*/  IMAD.WIDE R20, R12, 0x2, R116 ;  /* 0x000000020c147825 */ /* 0x002fc600078e0274 */
[----:B------:R-:W5:Y:S01]  /*6740*/  LDG.E.U16 R53, desc[UR10][R52.64] ;  /* 0x0000000a34357981 */ /* 0x000f62000c1e1500 */
[----:B------:R-:W-:-:S03]  /*6750*/  IMAD.WIDE R98, R12, 0x2, R98 ;  /* 0x000000020c627825 */ /* 0x000fc600078e0262 */
[----:B------:R-:W5:Y:S04]  /*6760*/  LDG.E.U16 R117, desc[UR10][R20.64] ;  /* 0x0000000a14757981 */ /* 0x000f68000c1e1500 */
[----:B------:R2:W5:Y:S04]  /*6770*/  LDG.E.U16 R24, desc[UR10][R36.64] ;  /* 0x0000000a24187981 */ /* 0x000568000c1e1500 */
[----:B------:R0:W5:Y:S04]  /*6780*/  LDG.E.U16 R102, desc[UR10][R98.64] ;  /* 0x0000000a62667981 */ /* 0x000168000c1e1500 */
[----:B------:R-:W5:Y:S01]  /*6790*/  LDG.E.U16 R18, desc[UR10][R18.64] ;  /* 0x0000000a12127981 */ /* 0x000f62000c1e1500 */
[----:B--2---:R-:W-:-:S03]  /*67a0*/  IMAD.WIDE R36, R12, 0x2, R158 ;  /* 0x000000020c247825 */ /* 0x004fc600078e029e */
[----:B------:R-:W2:Y:S01]  /*67b0*/  LDL.64 R158, [R1+0x470] ;  /* 0x00047000019e7983 */ /* 0x000ea20000100a00 */
[----:B----4-:R-:W-:-:S03]  /*67c0*/  IMAD.WIDE R38, R12, 0x2, R38 ;  /* 0x000000020c267825 */ /* 0x010fc600078e0226 */
[----:B------:R-:W4:Y:S01]  /*67d0*/  LDG.E.U16 R37, desc[UR10][R36.64] ;  /* 0x0000000a24257981 */ /* 0x000f22000c1e1500 */
[----:B------:R-:W-:-:S03]  /*67e0*/  IMAD.WIDE R20, R12, 0x2, R174 ;  /* 0x000000020c147825 */ /* 0x000fc600078e02ae */
[----:B------:R-:W4:Y:S01]  /*67f0*/  LDG.E.U16 R39, desc[UR10][R38.64] ;  /* 0x0000000a26277981 */ /* 0x000f22000c1e1500 */
[----:B0-----:R-:W-:-:S03]  /*6800*/  IMAD.WIDE R98, R12, 0x2, R172 ;  /* 0x000000020c627825 */ /* 0x001fc600078e02ac */
[----:B------:R-:W4:Y:S04]  /*6810*/  LDL.64 R174, [R1+0x420] ;  /* 0x0004200001ae7983 */ /* 0x000f280000100a00 */
[----:B------:R-:W4:Y:S04]  /*6820*/  LDG.E.U16 R100, desc[UR10][R98.64] ;  /* 0x0000000a62647981 */ /* 0x000f28000c1e1500 */
[----:B------:R0:W4:Y:S04]  /*6830*/  LDG.E.U16 R38, desc[UR10][R20.64] ;  /* 0x0000000a14267981 */ /* 0x000128000c1e1500 */
[----:B------:R-:W4:Y:S01]  /*6840*/  LDL.64 R172, [R1+0x418] ;  /* 0x0004180001ac7983 */ /* 0x000f220000100a00 */
[----:B---3--:R-:W-:-:S04]  /*6850*/  IMAD.WIDE R114, R12, 0x2, R114 ;  /* 0x000000020c727825 */ /* 0x008fc800078e0272 */
[C---:B0-----:R-:W-:Y:S02]  /*6860*/  IMAD.WIDE R20, R12.reuse, 0x2, R170 ;  /* 0x000000020c147825 */ /* 0x041fe400078e02aa */
[----:B------:R-:W3:Y:S04]  /*6870*/  LDG.E.U16 R115, desc[UR10][R114.64] ;  /* 0x0000000a72737981 */ /* 0x000ee8000c1e1500 */
[----:B------:R-:W3:Y:S01]  /*6880*/  LDL.64 R170, [R1+0x410] ;  /* 0x0004100001aa7983 */ /* 0x000ee20000100a00 */
[----:B------:R-:W-:-:S03]  /*6890*/  IMAD.WIDE R98, R12, 0x2, R166 ;  /* 0x000000020c627825 */ /* 0x000fc600078e02a6 */
[----:B------:R-:W3:Y:S01]  /*68a0*/  LDL.64 R166, [R1+0x400] ;  /* 0x0004000001a67983 */ /* 0x000ee20000100a00 */
[----:B------:R-:W-:-:S03]  /*68b0*/  IMAD.WIDE R120, R12, 0x2, R120 ;  /* 0x000000020c787825 */ /* 0x000fc600078e0278 */
[----:B------:R-:W3:Y:S01]  /*68c0*/  LDG.E.U16 R22, desc[UR10][R20.64] ;  /* 0x0000000a14167981 */ /* 0x000ee2000c1e1500 */
[----:B------:R-:W-:-:S03]  /*68d0*/  IMAD.WIDE R154, R12, 0x2, R154 ;  /* 0x000000020c9a7825 */ /* 0x000fc600078e029a */
[----:B------:R0:W3:Y:S04]  /*68e0*/  LDG.E.U16 R114, desc[UR10][R120.64] ;  /* 0x0000000a78727981 */ /* 0x0000e8000c1e1500 */
[----:B------:R1:W3:Y:S01]  /*68f0*/  LDG.E.U16 R32, desc[UR10][R154.64] ;  /* 0x0000000a9a207981 */ /* 0x0002e2000c1e1500 */
[----:B------:R-:W-:-:S03]  /*6900*/  IMAD.WIDE R156, R12, 0x2, R156 ;  /* 0x000000020c9c7825 */ /* 0x000fc600078e029c */
[----:B------:R-:W3:Y:S01]  /*6910*/  LDG.E.U16 R99, desc[UR10][R98.64] ;  /* 0x0000000a62637981 */ /* 0x000ee2000c1e1500 */
[----:B0-----:R-:W-:-:S03]  /*6920*/  IMAD.WIDE R120, R12, 0x2, R186 ;  /* 0x000000020c787825 */ /* 0x001fc600078e02ba */
[----:B------:R-:W3:Y:S01]  /*6930*/  LDL.64 R186, [R1+0x3d8] ;  /* 0x0003d80001ba7983 */ /* 0x000ee20000100a00 */
[----:B-1----:R-:W-:-:S03]  /*6940*/  IMAD.WIDE R154, R12, 0x2, R188 ;  /* 0x000000020c9a7825 */ /* 0x002fc600078e02bc */
[----:B------:R-:W3:Y:S04]  /*6950*/  LDL.64 R188, [R1+0x3e0] ;  /* 0x0003e00001bc7983 */ /* 0x000ee80000100a00 */
[----:B------:R-:W3:Y:S04]  /*6960*/  LDG.E.U16 R3, desc[UR10][R156.64] ;  /* 0x0000000a9c037981 */ /* 0x000ee8000c1e1500 */
[----:B------:R-:W3:Y:S04]  /*6970*/  LDG.E.U16 R19, desc[UR10][R154.64] ;  /* 0x0000000a9a137981 */ /* 0x000ee8000c1e1500 */
[----:B------:R-:W3:Y:S01]  /*6980*/  LDG.E.U16 R116, desc[UR10][R120.64] ;  /* 0x0000000a78747981 */ /* 0x000ee2000c1e1500 */
[----:B-----5:R-:W-:-:S05]  /*6990*/  IMAD.WIDE R160, R12, 0x2, R160 ;  /* 0x000000020ca07825 */ /* 0x020fca00078e02a0 */
[----:B------:R0:W5:Y:S02]  /*69a0*/  LDG.E.U16 R52, desc[UR10][R160.64] ;  /* 0x0000000aa0347981 */ /* 0x000164000c1e1500 */
[C---:B0-----:R-:W-:Y:S02]  /*69b0*/  IMAD.WIDE R160, R12.reuse, 0x2, R184 ;  /* 0x000000020ca07825 */ /* 0x041fe400078e02b8 */
[----:B------:R-:W5:Y:S02]  /*69c0*/  LDL.64 R184, [R1+0x3f8] ;  /* 0x0003f80001b87983 */ /* 0x000f640000100a00 */
[C---:B------:R-:W-:Y:S02]  /*69d0*/  IMAD.WIDE R20, R12.reuse, 0x2, R168 ;  /* 0x000000020c147825 */ /* 0x040fe400078e02a8 */
[----:B------:R-:W5:Y:S02]  /*69e0*/  LDL.64 R168, [R1+0x408] ;  /* 0x0004080001a87983 */ /* 0x000f640000100a00 */
[----:B------:R-:W-:-:S02]  /*69f0*/  IMAD.WIDE R156, R12, 0x2, R190 ;  /* 0x000000020c9c7825 */ /* 0x000fc400078e02be */
[----:B------:R-:W5:Y:S02]  /*6a00*/  LDG.E.U16 R20, desc[UR10][R20.64] ;  /* 0x0000000a14147981 */ /* 0x000f64000c1e1500 */
[C---:B------:R-:W-:Y:S02]  /*6a10*/  IMAD.WIDE R154, R12.reuse, 0x2, R178 ;  /* 0x000000020c9a7825 */ /* 0x040fe400078e02b2 */
[----:B------:R-:W5:Y:S02]  /*6a20*/  LDL.64 R178, [R1+0x3a0] ;  /* 0x0003a00001b27983 */ /* 0x000f640000100a00 */
[C---:B--2---:R-:W-:Y:S02]  /*6a30*/  IMAD.WIDE R158, R12.reuse, 0x2, R158 ;  /* 0x000000020c9e7825 */ /* 0x044fe400078e029e */
[----:B------:R-:W2:Y:S02]  /*6a40*/  LDG.E.U16 R47, desc[UR10][R160.64] ;  /* 0x0000000aa02f7981 */ /* 0x000ea4000c1e1500 */
[----:B------:R-:W-:-:S02]  /*6a50*/  IMAD.WIDE R120, R12, 0x2, R176 ;  /* 0x000000020c787825 */ /* 0x000fc400078e02b0 */
[----:B------:R0:W2:Y:S04]  /*6a60*/  LDG.E.U16 R36, desc[UR10][R158.64] ;  /* 0x0000000a9e247981 */ /* 0x0000a8000c1e1500 */
[----:B------:R-:W2:Y:S04]  /*6a70*/  LDL.64 R176, [R1+0x360] ;  /* 0x0003600001b07983 */ /* 0x000ea80000100a00 */
[----:B------:R1:W2:Y:S01]  /*6a80*/  LDG.E.U16 R21, desc[UR10][R156.64] ;  /* 0x0000000a9c157981 */ /* 0x0002a2000c1e1500 */
[----:B0-----:R-:W-:-:S03]  /*6a90*/  IMAD.WIDE R158, R12, 0x2, R182 ;  /* 0x000000020c9e7825 */ /* 0x001fc600078e02b6 */
[----:B------:R-:W2:Y:S04]  /*6aa0*/  LDL.64 R182, [R1+0x398] ;  /* 0x0003980001b67983 */ /* 0x000ea80000100a00 */
[----:B------:R4:W2:Y:S01]  /*6ab0*/  LDG.E.U16 R35, desc[UR10][R120.64] ;  /* 0x0000000a78237981 */ /* 0x0008a2000c1e1500 */
[----:B-1----:R-:W-:-:S03]  /*6ac0*/  IMAD.WIDE R156, R12, 0x2, R180 ;  /* 0x000000020c9c7825 */ /* 0x002fc600078e02b4 */
[----:B------:R-:W2:Y:S04]  /*6ad0*/  LDL.64 R180, [R1+0x358] ;  /* 0x0003580001b47983 */ /* 0x000ea80000100a00 */
[----:B------:R3:W2:Y:S01]  /*6ae0*/  LDG.E.U16 R98, desc[UR10][R156.64] ;  /* 0x0000000a9c627981 */ /* 0x0006a2000c1e1500 */
[----:B----4-:R-:W-:-:S03]  /*6af0*/  IMAD.WIDE R120, R12, 0x2, R174 ;  /* 0x000000020c787825 */ /* 0x010fc600078e02ae */
[----:B------:R-:W4:Y:S04]  /*6b00*/  LDG.E.U16 R51, desc[UR10][R154.64] ;  /* 0x0000000a9a337981 */ /* 0x000f28000c1e1500 */
[----:B------:R0:W4:Y:S01]  /*6b10*/  LDG.E.U16 R165, desc[UR10][R120.64] ;  /* 0x0000000a78a57981 */ /* 0x000122000c1e1500 */
[----:B---3--:R-:W-:-:S03]  /*6b20*/  IMAD.WIDE R156, R12, 0x2, R170 ;  /* 0x000000020c9c7825 */ /* 0x008fc600078e02aa */
[----:B------:R-:W3:Y:S01]  /*6b30*/  LDL.64 R190, [R1+0x388] ;  /* 0x0003880001be7983 */ /* 0x000ee20000100a00 */
[----:B------:R-:W-:-:S03]  /*6b40*/  IMAD.WIDE R160, R12, 0x2, R166 ;  /* 0x000000020ca07825 */ /* 0x000fc600078e02a6 */
[----:B------:R1:W4:Y:S01]  /*6b50*/  LDG.E.U16 R167, desc[UR10][R156.64] ;  /* 0x0000000a9ca77981 */ /* 0x000322000c1e1500 */
[----:B0-----:R-:W-:-:S03]  /*6b60*/  IMAD.WIDE R120, R12, 0x2, R128 ;  /* 0x000000020c787825 */ /* 0x001fc600078e0280 */
[----:B------:R-:W4:Y:S01]  /*6b70*/  LDG.E.U16 R113, desc[UR10][R158.64] ;  /* 0x0000000a9e717981 */ /* 0x000f22000c1e1500 */
[----:B------:R-:W-:-:S03]  /*6b80*/  IMAD.WIDE R154, R12, 0x2, R172 ;  /* 0x000000020c9a7825 */ /* 0x000fc600078e02ac */
[----:B------:R-:W4:Y:S01]  /*6b90*/  LDG.E.U16 R170, desc[UR10][R120.64] ;  /* 0x0000000a78aa7981 */ /* 0x000f22000c1e1500 */
[----:B-1----:R-:W-:-:S03]  /*6ba0*/  IMAD.WIDE R156, R12, 0x2, R132 ;  /* 0x000000020c9c7825 */ /* 0x002fc600078e0284 */
[----:B------:R0:W4:Y:S04]  /*6bb0*/  LDG.E.U16 R166, desc[UR10][R154.64] ;  /* 0x0000000a9aa67981 */ /* 0x000128000c1e1500 */
[----:B------:R1:W4:Y:S01]  /*6bc0*/  LDG.E.U16 R172, desc[UR10][R156.64] ;  /* 0x0000000a9cac7981 */ /* 0x000322000c1e1500 */
[----:B0-----:R-:W-:-:S04]  /*6bd0*/  IMAD.WIDE R154, R12, 0x2, R130 ;  /* 0x000000020c9a7825 */ /* 0x001fc800078e0282 */
[C---:B-1----:R-:W-:Y:S01]  /*6be0*/  IMAD.WIDE R156, R12.reuse, 0x2, R186 ;  /* 0x000000020c9c7825 */ /* 0x042fe200078e02ba */
[----:B------:R0:W4:Y:S04]  /*6bf0*/  LDG.E.U16 R171, desc[UR10][R154.64] ;  /* 0x0000000a9aab7981 */ /* 0x000128000c1e1500 */
[----:B------:R-:W4:Y:S01]  /*6c00*/  LDL.64 R186, [R1+0x350] ;  /* 0x0003500001ba7983 */ /* 0x000f220000100a00 */
[----:B0-----:R-:W-:-:S03]  /*6c10*/  IMAD.WIDE R154, R12, 0x2, R188 ;  /* 0x000000020c9a7825 */ /* 0x001fc600078e02bc */
[----:B------:R-:W4:Y:S01]  /*6c20*/  LDL.64 R188, [R1+0x348] ;  /* 0x0003480001bc7983 */ /* 0x000f220000100a00 */
[----:B-----5:R-:W-:-:S03]  /*6c30*/  IMAD.WIDE R120, R12, 0x2, R184 ;  /* 0x000000020c787825 */ /* 0x020fc600078e02b8 */
[----:B------:R-:W5:Y:S01]  /*6c40*/  LDL.64 R184, [R1+0x3c8] ;  /* 0x0003c80001b87983 */ /* 0x000f620000100a00 */
[----:B------:R-:W-:Y:S01]  /*6c50*/  LEA R134, R148, R122, 0x7 ;  /* 0x0000007a94867211 */ /* 0x000fe200078e38ff */
[----:B------:R-:W-:Y:S02]  /*6c60*/  IMAD.WIDE R158, R12, 0x2, R168 ;  /* 0x000000020c9e7825 */ /* 0x000fe400078e02a8 */
[----:B------:R0:W4:Y:S02]  /*6c70*/  LDG.E.U16 R169, desc[UR10][R160.64] ;  /* 0x0000000aa0a97981 */ /* 0x000124000c1e1500 */
[C-C-:B------:R-:W-:Y:S02]  /*6c80*/  IMAD R150, R148.reuse, 0x90, R122.reuse ;  /* 0x0000009094967824 */ /* 0x140fe400078e027a */
[----:B------:R1:W4:Y:S01]  /*6c90*/  LDG.E.U16 R168, desc[UR10][R158.64] ;  /* 0x0000000a9ea87981 */ /* 0x000322000c1e1500 */
[C-C-:B------:R-:W-:Y:S02]  /*6ca0*/  IMAD R136, R148.reuse, 0x82, R122.reuse ;  /* 0x0000008294887824 */ /* 0x140fe400078e027a */
[----:B------:R-:W-:Y:S01]  /*6cb0*/  IMAD R124, R148, 0x4, R122 ;  /* 0x00000004947c7824 */ /* 0x000fe200078e027a */
[----:B------:R-:W4:Y:S01]  /*6cc0*/  LDG.E.U16 R175, desc[UR10][R120.64] ;  /* 0x0000000a78af7981 */ /* 0x000f22000c1e1500 */
[----:B0-----:R-:W-:-:S04]  /*6cd0*/  IMAD.WIDE R160, R12, 0x2, R150 ;  /* 0x000000020ca07825 */ /* 0x001fc800078e0296 */
[C---:B-1----:R-:W-:Y:S01]  /*6ce0*/  IMAD.WIDE R158, R12.reuse, 0x2, R134 ;  /* 0x000000020c9e7825 */ /* 0x042fe200078e0286 */
[----:B------:R2:W4:Y:S04]  /*6cf0*/  LDG.E.U16 R174, desc[UR10][R160.64] ;  /* 0x0000000aa0ae7981 */ /* 0x000528000c1e1500 */
[----:B------:R0:W4:Y:S01]  /*6d00*/  LDG.E.U16 R173, desc[UR10][R158.64] ;  /* 0x0000000a9ead7981 */ /* 0x000122000c1e1500 */
[----:B--2---:R-:W-:-:S03]  /*6d10*/  IMAD.WIDE R160, R12, 0x2, R176 ;  /* 0x000000020ca07825 */ /* 0x004fc600078e02b0 */
[----:B------:R1:W2:Y:S01]  /*6d20*/  LDG.E.U16 R176, desc[UR10][R154.64] ;  /* 0x0000000a9ab07981 */ /* 0x0002a2000c1e1500 */
[----:B0-----:R-:W-:-:S03]  /*6d30*/  IMAD.WIDE R158, R12, 0x2, R178 ;  /* 0x000000020c9e7825 */ /* 0x001fc600078e02b2 */
[----:B------:R0:W2:Y:S01]  /*6d40*/  LDG.E.U16 R179, desc[UR10][R160.64] ;  /* 0x0000000aa0b37981 */ /* 0x0000a2000c1e1500 */
[----:B------:R-:W-:-:S03]  /*6d50*/  IMAD.WIDE R120, R12, 0x2, R182 ;  /* 0x000000020c787825 */ /* 0x000fc600078e02b6 */
[----:B------:R0:W2:Y:S01]  /*6d60*/  LDG.E.U16 R178, desc[UR10][R158.64] ;  /* 0x0000000a9eb27981 */ /* 0x0000a2000c1e1500 */
[----:B-1----:R-:W-:-:S03]  /*6d70*/  IMAD.WIDE R154, R12, 0x2, R136 ;  /* 0x000000020c9a7825 */ /* 0x002fc600078e0288 */
[----:B------:R1:W2:Y:S01]  /*6d80*/  LDG.E.U16 R182, desc[UR10][R120.64] ;  /* 0x0000000a78b67981 */ /* 0x0002a2000c1e1500 */
[----:B0-----:R-:W-:-:S03]  /*6d90*/  IMAD.WIDE R160, R12, 0x2, R124 ;  /* 0x000000020ca07825 */ /* 0x001fc600078e027c */
[----:B------:R-:W2:Y:S01]  /*6da0*/  LDG.E.U16 R177, desc[UR10][R156.64] ;  /* 0x0000000a9cb17981 */ /* 0x000ea2000c1e1500 */
[----:B------:R-:W-:-:S03]  /*6db0*/  IMAD.WIDE R158, R12, 0x2, R180 ;  /* 0x000000020c9e7825 */ /* 0x000fc600078e02b4 */
[----:B------:R0:W2:Y:S01]  /*6dc0*/  LDG.E.U16 R180, desc[UR10][R154.64] ;  /* 0x0000000a9ab47981 */ /* 0x0000a2000c1e1500 */
[----:B-1----:R-:W-:-:S03]  /*6dd0*/  IMAD.WIDE R120, R12, 0x2, R196 ;  /* 0x000000020c787825 */ /* 0x002fc600078e02c4 */
[----:B------:R-:W2:Y:S01]  /*6de0*/  LDG.E.U16 R160, desc[UR10][R160.64] ;  /* 0x0000000aa0a07981 */ /* 0x000ea2000c1e1500 */
[C-C-:B------:R-:W-:Y:S02]  /*6df0*/  IMAD R152, R148.reuse, 0x92, R122.reuse ;  /* 0x0000009294987824 */ /* 0x140fe400078e027a */
[----:B------:R-:W-:Y:S01]  /*6e00*/  IMAD R138, R148, 0x84, R122 ;  /* 0x00000084948a7824 */ /* 0x000fe200078e027a */
[----:B------:R-:W2:Y:S01]  /*6e10*/  LDL.64 R196, [R1+0x3b8] ;  /* 0x0003b80001c47983 */ /* 0x000ea20000100a00 */
[----:B0-----:R-:W-:-:S03]  /*6e20*/  IMAD.WIDE R154, R12, 0x2, R192 ;  /* 0x000000020c9a7825 */ /* 0x001fc600078e02c0 */
[----:B------:R-:W2:Y:S01]  /*6e30*/  LDL.64 R192, [R1+0x380] ;  /* 0x0003800001c07983 */ /* 0x000ea20000100a00 */
[----:B------:R-:W-:-:S03]  /*6e40*/  IMAD.WIDE R156, R12, 0x2, R152 ;  /* 0x000000020c9c7825 */ /* 0x000fc600078e0298 */
[----:B------:R0:W2:Y:S04]  /*6e50*/  LDG.E.U16 R161, desc[UR10][R120.64] ;  /* 0x0000000a78a17981 */ /* 0x0000a8000c1e1500 */
[----:B------:R1:W2:Y:S04]  /*6e60*/  LDG.E.U16 R183, desc[UR10][R158.64] ;  /* 0x0000000a9eb77981 */ /* 0x0002a8000c1e1500 */
[----:B------:R-:W2:Y:S01]  /*6e70*/  LDG.E.U16 R181, desc[UR10][R156.64] ;  /* 0x0000000a9cb57981 */ /* 0x000ea2000c1e1500 */
[----:B0-----:R-:W-:-:S03]  /*6e80*/  IMAD.WIDE R120, R12, 0x2, R194 ;  /* 0x000000020c787825 */ /* 0x001fc600078e02c2 */
[----:B------:R-:W2:Y:S01]  /*6e90*/  LDL.64 R194, [R1+0x340] ;  /* 0x0003400001c27983 */ /* 0x000ea20000100a00 */
[----:B-1----:R-:W-:-:S06]  /*6ea0*/  IMAD.WIDE R158, R12, 0x2, R138 ;  /* 0x000000020c9e7825 */ /* 0x002fcc00078e028a */
[----:B------:R-:W2:Y:S04]  /*6eb0*/  LDG.E.U16 R158, desc[UR10][R158.64] ;  /* 0x0000000a9e9e7981 */ /* 0x000ea8000c1e1500 */
[----:B------:R3:W2:Y:S02]  /*6ec0*/  LDG.E.U16 R159, desc[UR10][R120.64] ;  /* 0x0000000a789f7981 */ /* 0x0006a4000c1e1500 */
[----:B---3--:R-:W-:-:S04]  /*6ed0*/  IMAD.WIDE R120, R12, 0x2, R190 ;  /* 0x000000020c787825 */ /* 0x008fc800078e02be */
[----:B-----5:R-:W-:Y:S02]  /*6ee0*/  IMAD.WIDE R156, R12, 0x2, R184 ;  /* 0x000000020c9c7825 */ /* 0x020fe400078e02b8 */
[----:B------:R4:W3:Y:S02]  /*6ef0*/  LDG.E.U16 R184, desc[UR10][R154.64] ;  /* 0x0000000a9ab87981 */ /* 0x0008e4000c1e1500 */
[----:B------:R-:W-:Y:S02]  /*6f00*/  IMAD R140, R148, 0x86, R122 ;  /* 0x00000086948c7824 */ /* 0x000fe400078e027a */
[----:B------:R-:W5:Y:S01]  /*6f10*/  LDG.E.U16 R185, desc[UR10][R156.64] ;  /* 0x0000000a9cb97981 */ /* 0x000f62000c1e1500 */
[----:B----4-:R-:W-:-:S05]  /*6f20*/  IMAD.WIDE R154, R12, 0x2, R186 ;  /* 0x000000020c9a7825 */ /* 0x010fca00078e02ba */
[----:B------:R0:W4:Y:S02]  /*6f30*/  LDG.E.U16 R186, desc[UR10][R154.64] ;  /* 0x0000000a9aba7981 */ /* 0x000124000c1e1500 */
[C---:B0-----:R-:W-:Y:S02]  /*6f40*/  IMAD.WIDE R154, R12.reuse, 0x2, R188 ;  /* 0x000000020c9a7825 */ /* 0x041fe400078e02bc */
[----:B------:R0:W5:Y:S02]  /*6f50*/  LDG.E.U16 R188, desc[UR10][R120.64] ;  /* 0x0000000a78bc7981 */ /* 0x000164000c1e1500 */
[----:B------:R-:W-:Y:S02]  /*6f60*/  IMAD.WIDE R156, R12, 0x2, R140 ;  /* 0x000000020c9c7825 */ /* 0x000fe400078e028c */
[----:B------:R-:W5:Y:S02]  /*6f70*/  LDG.E.U16 R189, desc[UR10][R154.64] ;  /* 0x0000000a9abd7981 */ /* 0x000f64000c1e1500 */
[----:B------:R-:W-:-:S02]  /*6f80*/  IMAD R126, R148, 0x8, R122 ;  /* 0x00000008947e7824 */ /* 0x000fc400078e027a */
[----:B------:R1:W5:Y:S01]  /*6f90*/  LDG.E.U16 R187, desc[UR10][R156.64] ;  /* 0x0000000a9cbb7981 */ /* 0x000362000c1e1500 */
[----:B0-----:R-:W-:-:S03]  /*6fa0*/  IMAD.WIDE R120, R12, 0x2, R208 ;  /* 0x000000020c787825 */ /* 0x001fc600078e02d0 */
[----:B------:R-:W3:Y:S01]  /*6fb0*/  LDL.64 R208, [R1+0x3e8] ;  /* 0x0003e80001d07983 */ /* 0x000ee20000100a00 */
[C-C-:B------:R-:W-:Y:S02]  /*6fc0*/  IMAD R142, R148.reuse, 0x88, R122.reuse ;  /* 0x00000088948e7824 */ /* 0x140fe400078e027a */
[----:B------:R-:W-:Y:S01]  /*6fd0*/  IMAD R144, R148, 0x8a, R122 ;  /* 0x0000008a94907824 */ /* 0x000fe200078e027a */
[----:B------:R-:W5:Y:S01]  /*6fe0*/  LDG.E.U16 R191, desc[UR10][R120.64] ;  /* 0x0000000a78bf7981 */ /* 0x000f62000c1e1500 */
[----:B-1----:R-:W-:-:S05]  /*6ff0*/  IMAD.WIDE R156, R12, 0x2, R126 ;  /* 0x000000020c9c7825 */ /* 0x002fca00078e027e */
[----:B------:R0:W5:Y:S02]  /*7000*/  LDG.E.U16 R190, desc[UR10][R156.64] ;  /* 0x0000000a9cbe7981 */ /* 0x000164000c1e1500 */
[----:B0-----:R-:W-:-:S04]  /*7010*/  IMAD.WIDE R156, R12, 0x2, R142 ;  /* 0x000000020c9c7825 */ /* 0x001fc800078e028e */
[C---:B--2---:R-:W-:Y:S02]  /*7020*/  IMAD.WIDE R154, R12.reuse, 0x2, R192 ;  /* 0x000000020c9a7825 */ /* 0x044fe400078e02c0 */
[----:B------:R0:W2:Y:S02]  /*7030*/  LDG.E.U16 R193, desc[UR10][R156.64] ;  /* 0x0000000a9cc17981 */ /* 0x0000a4000c1e1500 */
[C---:B------:R-:W-:Y:S02]  /*7040*/  IMAD.WIDE R120, R12.reuse, 0x2, R196 ;  /* 0x000000020c787825 */ /* 0x040fe400078e02c4 */
[----:B------:R1:W2:Y:S02]  /*7050*/  LDG.E.U16 R192, desc[UR10][R154.64] ;  /* 0x0000000a9ac07981 */ /* 0x0002a4000c1e1500 */
[----:B0-----:R-:W-:-:S04]  /*7060*/  IMAD.WIDE R156, R12, 0x2, R144 ;  /* 0x000000020c9c7825 */ /* 0x001fc800078e0290 */
[----:B-1----:R-:W-:Y:S01]  /*7070*/  IMAD.WIDE R154, R12, 0x2, R194 ;  /* 0x000000020c9a7825 */ /* 0x002fe200078e02c2 */
[----:B------:R0:W2:Y:S04]  /*7080*/  LDG.E.U16 R196, desc[UR10][R156.64] ;  /* 0x0000000a9cc47981 */ /* 0x0000a8000c1e1500 */
[----:B------:R1:W2:Y:S01]  /*7090*/  LDG.E.U16 R194, desc[UR10][R154.64] ;  /* 0x0000000a9ac27981 */ /* 0x0002a2000c1e1500 */
[----:B------:R-:W-:-:S03]  /*70a0*/  IMAD R146, R148, 0x8c, R122 ;  /* 0x0000008c94927824 */ /* 0x000fc600078e027a */
[----:B------:R1:W2:Y:S01]  /*70b0*/  LDG.E.U16 R195, desc[UR10][R120.64] ;  /* 0x0000000a78c37981 */ /* 0x0002a2000c1e1500 */
[----:B0-----:R-:W-:-:S04]  /*70c0*/  IMAD.WIDE R156, R12, 0x2, R198 ;  /* 0x000000020c9c7825 */ /* 0x001fc800078e02c6 */
[C---:B-1----:R-:W-:Y:S01]  /*70d0*/  IMAD.WIDE R154, R12.reuse, 0x2, R228 ;  /* 0x000000020c9a7825 */ /* 0x042fe200078e02e4 */
[----:B------:R0:W2:Y:S03]  /*70e0*/  LDG.E.U16 R199, desc[UR10][R156.64] ;  /* 0x0000000a9cc77981 */ /* 0x0000a6000c1e1500 */
[C---:B------:R-:W-:Y:S01]  /*70f0*/  IMAD.WIDE R120, R12.reuse, 0x2, R230 ;  /* 0x000000020c787825 */ /* 0x040fe200078e02e6 */
[----:B------:R1:W2:Y:S04]  /*7100*/  LDG.E.U16 R198, desc[UR10][R154.64] ;  /* 0x0000000a9ac67981 */ /* 0x0002a8000c1e1500 */
[----:B------:R1:W2:Y:S01]  /*7110*/  LDG.E.U16 R197, desc[UR10][R120.64] ;  /* 0x0000000a78c57981 */ /* 0x0002a2000c1e1500 */
[C---:B0-----:R-:W-:Y:S01]  /*7120*/  IMAD.WIDE R156, R12.reuse, 0x2, R202 ;  /* 0x000000020c9c7825 */ /* 0x041fe200078e02ca */
[----:B------:R-:W0:Y:S03]  /*7130*/  S2R R250, SR_TID.X ;  /* 0x0000000000fa7919 */ /* 0x000e260000002100 */
[C---:B-1----:R-:W-:Y:S01]  /*7140*/  IMAD.WIDE R154, R12.reuse, 0x2, R146 ;  /* 0x000000020c9a7825 */ /* 0x042fe200078e0292 */
[----:B------:R-:W2:Y:S03]  /*7150*/  LDL.64 R230, [R1+0x6c8] ;  /* 0x0006c80001e67983 */ /* 0x000ea60000100a00 */
[----:B------:R-:W-:Y:S01]  /*7160*/  IMAD.WIDE R120, R12, 0x2, R204 ;  /* 0x000000020c787825 */ /* 0x000fe200078e02cc */
[----:B------:R-:W2:Y:S03]  /*7170*/  LDG.E.U16 R203, desc[UR10][R154.64] ;  /* 0x0000000a9acb7981 */ /* 0x000ea6000c1e1500 */
[----:B------:R-:W-:Y:S01]  /*7180*/  IMAD R148, R148, 0x8e, R122 ;  /* 0x0000008e94947824 */ /* 0x000fe200078e027a */
[----:B------:R1:W2:Y:S04]  /*7190*/  LDG.E.U16 R202, desc[UR10][R120.64] ;  /* 0x0000000a78ca7981 */ /* 0x0002a8000c1e1500 */
[----:B------:R1:W2:Y:S04]  /*71a0*/  LDG.E.U16 R204, desc[UR10][R156.64] ;  /* 0x0000000a9ccc7981 */ /* 0x0002a8000c1e1500 */
[----:B------:R-:W2:Y:S01]  /*71b0*/  LDL.64 R228, [R1+0x6c0] ;  /* 0x0006c00001e47983 */ /* 0x000ea20000100a00 */
[----:B-1----:R-:W-:-:S03]  /*71c0*/  IMAD.WIDE R120, R12, 0x2, R224 ;  /* 0x000000020c787825 */ /* 0x002fc600078e02e0 */
[----:B------:R-:W2:Y:S01]  /*71d0*/  LDL.64 R224, [R1+0x6b8] ;  /* 0x0006b80001e07983 */ /* 0x000ea20000100a00 */
[----:B------:R-:W-:-:S03]  /*71e0*/  IMAD.WIDE R156, R12, 0x2, R148 ;  /* 0x000000020c9c7825 */ /* 0x000fc600078e0294 */
[----:B------:R1:W2:Y:S02]  /*71f0*/  LDG.E.U16 R205, desc[UR10][R120.64] ;  /* 0x0000000a78cd7981 */ /* 0x0002a4000c1e1500 */
[C---:B-1----:R-:W-:Y:S02]  /*7200*/  IMAD.WIDE R120, R12.reuse, 0x2, R220 ;  /* 0x000000020c787825 */ /* 0x042fe400078e02dc */
[----:B------:R-:W2:Y:S04]  /*7210*/  LDL.64 R220, [R1+0x6b0] ;  /* 0x0006b00001dc7983 */ /* 0x000ea80000100a00 */
[----:B------:R-:W2:Y:S01]  /*7220*/  LDG.E.U16 R121, desc[UR10][R120.64] ;  /* 0x0000000a78797981 */ /* 0x000ea2000c1e1500 */
[----:B---3--:R-:W-:-:S03]  /*7230*/  IMAD.WIDE R154, R12, 0x2, R208 ;  /* 0x000000020c9a7825 */ /* 0x008fc600078e02d0 */
[----:B------:R1:W3:Y:S04]  /*7240*/  LDG.E.U16 R209, desc[UR10][R156.64] ;  /* 0x0000000a9cd17981 */ /* 0x0002e8000c1e1500 */
[----:B------:R0:W3:Y:S01]  /*7250*/  LDG.E.U16 R208, desc[UR10][R154.64] ;  /* 0x0000000a9ad07981 */ /* 0x0000e2000c1e1500 */
[----:B-1----:R-:W-:-:S04]  /*7260*/  IMAD.WIDE R156, R12, 0x2, R212 ;  /* 0x000000020c9c7825 */ /* 0x002fc800078e02d4 */
[----:B0-----:R-:W-:Y:S02]  /*7270*/  IMAD.WIDE R154, R12, 0x2, R216 ;  /* 0x000000020c9a7825 */ /* 0x001fe400078e02d8 */
[----:B------:R0:W3:Y:S04]  /*7280*/  LDG.E.U16 R156, desc[UR10][R156.64] ;  /* 0x0000000a9c9c7981 */ /* 0x0000e8000c1e1500 */
[----:B------:R1:W3:Y:S01]  /*7290*/  LDG.E.U16 R154, desc[UR10][R154.64] ;  /* 0x0000000a9a9a7981 */ /* 0x0002e2000c1e1500 */
[----:B------:R-:W4:Y:S01]  /*72a0*/  S2R R216, SR_TID.X ;  /* 0x0000000000d87919 */ /* 0x000f220000002100 */
[C---:B0-----:R-:W-:Y:S02]  /*72b0*/  LOP3.LUT R157, R250.reuse, 0x7, RZ, 0xc0, !PT ;  /* 0x00000007fa9d7812 */ /* 0x041fe400078ec0ff */
[----:B------:R-:W-:-:S02]  /*72c0*/  LOP3.LUT R120, R250, 0xe0, RZ, 0xc0, !PT ;  /* 0x000000e0fa787812 */ /* 0x000fc400078ec0ff */
[C---:B------:R-:W-:Y:S01]  /*72d0*/  SHF.L.U32 R212, R250.reuse, 0x1, RZ ;  /* 0x00000001fad47819 */ /* 0x040fe200000006ff */
[C---:B-1----:R-:W-:Y:S02]  /*72e0*/  IMAD.SHL.U32 R155, R157.reuse, 0x10, RZ ;  /* 0x000000109d9b7824 */ /* 0x042fe400078e00ff */
[----:B------:R-:W-:Y:S02]  /*72f0*/  IMAD R120, R157, 0x4, R120 ;  /* 0x000000049d787824 */ /* 0x000fe400078e0278 */
[----:B------:R-:W-:Y:S01]  /*7300*/  IMAD.SHL.U32 R213, R250, 0x8, RZ ;  /* 0x00000008fad57824 */ /* 0x000fe200078e00ff */
[----:B------:R-:W-:-:S04]  /*7310*/  LOP3.LUT R155, R155, 0x30, R212, 0x78, !PT ;  /* 0x000000309b9b7812 */ /* 0x000fc800078e78d4 */
[----:B------:R-:W-:Y:S02]  /*7320*/  LEA R120, R120, R155, 0x7 ;  /* 0x0000009b78787211 */ /* 0x000fe400078e38ff */
[----:B------:R-:W-:-:S05]  /*7330*/  LOP3.LUT R155, R213, 0x30, RZ, 0xc0, !PT ;  /* 0x00000030d59b7812 */ /* 0x000fca00078ec0ff */
[----:B------:R-:W-:Y:S01]  /*7340*/  IMAD R157, R157, 0x40, R155 ;  /* 0x000000409d9d7824 */ /* 0x000fe200078e029b */
[----:B----4-:R-:W-:-:S04]  /*7350*/  LOP3.LUT R216, R216, 0xff, RZ, 0xc0, !PT ;  /* 0x000000ffd8d87812 */ /* 0x010fc800078ec0ff */
[----:B------:R-:W-:Y:S01]  /*7360*/  SHF.L.U32 R155, R216, 0x1, RZ ;  /* 0x00000001d89b7819 */ /* 0x000fe200000006ff */
[----:B------:R-:W-:Y:S06]  /*7370*/  BAR.SYNC.DEFER_BLOCKING 0x0 ;  /* 0x0000000000007b1d */ /* 0x000fec0000010000 */
[----:B------:R0:W-:Y:S04]  /*7380*/  STS.U16 [R155+UR6+0x3000], R4 ;  /* 0x003000049b007988 */ /* 0x0001e80008000406 */
[----:B------:R-:W-:Y:S01]  /*7390*/  STS.U16 [R155+UR6], R34 ;  /* 0x000000229b007988 */ /* 0x000fe20008000406 */
[----:B0-----:R-:W-:-:S03]  /*73a0*/  LOP3.LUT R4, R155, 0x10, RZ, 0x3c, !PT ;  /* 0x000000109b047812 */ /* 0x001fc600078e3cff */
        /* <DEDUP_REMOVED lines=31> */
[----:B------:R-:W-:Y:S04]  /*75a0*/  STS.U16 [R3+UR6+0x400], R160 ;  /* 0x000400a003007988 */ /* 0x000fe80008000406 */
        /* <DEDUP_REMOVED lines=17> */
[----:B------:R-:W-:-:S02]  /*76c0*/  LOP3.LUT R157, R157, 0x10, R212, 0x78, !PT ;  /* 0x000000109d9d7812 */ /* 0x000fc400078e78d4 */
[----:B------:R-:W-:Y:S01]  /*76d0*/  LOP3.LUT R2, R250, 0x10, RZ, 0xc0, !PT ;  /* 0x00000010fa027812 */ /* 0x000fe200078ec0ff */
[----:B------:R-:W4:Y:S01]  /*76e0*/  LDL.64 R96, [R1+0x6f8] ;  /* 0x0006f80001607983 */ /* 0x000f220000100a00 */
        /* <DEDUP_REMOVED lines=8> */
[----:B-----5:R-:W-:Y:S04]  /*7770*/  STS.U16 [R4+UR6+0x8600], R187 ;  /* 0x008600bb04007988 */ /* 0x020fe80008000406 */
        /* <DEDUP_REMOVED lines=8> */
[----:B------:R1:W-:Y:S01]  /*7800*/  STS.U16 [R3+UR6+0x1800], R108 ;  /* 0x0018006c03007988 */ /* 0x0003e20008000406 */
[----:B0-----:R-:W-:-:S03]  /*7810*/  LOP3.LUT R4, R155, 0x50, RZ, 0x3c, !PT ;  /* 0x000000509b047812 */ /* 0x001fc600078e3cff */
[----:B------:R-:W-:Y:S04]  /*7820*/  STS.U16 [R3+UR6+0x2800], R107 ;  /* 0x0028006b03007988 */ /* 0x000fe80008000406 */
[----:B------:R-:W-:Y:S04]  /*7830*/  STS.U16 [R3+UR6+0x3800], R106 ;  /* 0x0038006a03007988 */ /* 0x000fe80008000406 */
[----:B------:R-:W-:Y:S04]  /*7840*/  STS.U16 [R3+UR6+0x4800], R105 ;  /* 0x0048006903007988 */ /* 0x000fe80008000406 */
[----:B------:R-:W-:Y:S04]  /*7850*/  STS.U16 [R3+UR6+0x5800], R104 ;  /* 0x0058006803007988 */ /* 0x000fe80008000406 */
[----:B------:R-:W-:Y:S04]  /*7860*/  STS.U16 [R3+UR6+0x6800], R103 ;  /* 0x0068006703007988 */ /* 0x000fe80008000406 */
[----:B------:R-:W-:Y:S04]  /*7870*/  STS.U16 [R3+UR6+0x7800], R102 ;  /* 0x0078006603007988 */ /* 0x000fe80008000406 */
[----:B--2---:R-:W-:Y:S04]  /*7880*/  STS.U16 [R3+UR6+0x8800], R193 ;  /* 0x008800c103007988 */ /* 0x004fe80008000406 */
        /* <DEDUP_REMOVED lines=8> */
[----:B------:R-:W-:-:S03]  /*7910*/  IMAD R2, R2, 0x20, R157 ;  /* 0x0000002002027824 */ /* 0x000fc600078e029d */
[----:B-1----:R-:W2:Y:S01]  /*7920*/  LDL.64 R108, [R1+0x280] ;  /* 0x00028000016c7983 */ /* 0x002ea20000100a00 */
[C---:B0-----:R-:W-:Y:S02]  /*7930*/  LOP3.LUT R3, R155.reuse, 0x60, RZ, 0x3c, !PT ;  /* 0x000000609b037812 */ /* 0x041fe400078e3cff */
[----:B------:R-:W-:Y:S01]  /*7940*/  LOP3.LUT R155, R155, 0x70, RZ, 0x3c, !PT ;  /* 0x000000709b9b7812 */ /* 0x000fe200078e3cff */
        /* <DEDUP_REMOVED lines=39> */
[----:B---3--:R-:W-:Y:S04]  /*7bc0*/  STS.U16 [R155+UR6+0x8e00], R209 ;  /* 0x008e00d19b007988 */ /* 0x008fe80008000406 */
[----:B------:R-:W-:Y:S04]  /*7bd0*/  STS.U16 [R155+UR6+0x9e00], R22 ;  /* 0x009e00169b007988 */ /* 0x000fe80008000406 */
[----:B------:R-:W-:Y:S04]  /*7be0*/  STS.U16 [R155+UR6+0xae00], R21 ;  /* 0x00ae00159b007988 */ /* 0x000fe80008000406 */
[----:B------:R-:W-:Y:S04]  /*7bf0*/  STS.U16 [R155+UR6+0xbe00], R205 ;  /* 0x00be00cd9b007988 */ /* 0x000fe80008000406 */
[----:B------:R-:W-:Y:S04]  /*7c00*/  STS.U16 [R155+UR6+0xce00], R208 ;  /* 0x00ce00d09b007988 */ /* 0x000fe80008000406 */
[----:B------:R-:W-:Y:S04]  /*7c10*/  STS.U16 [R155+UR6+0xde00], R121 ;  /* 0x00de00799b007988 */ /* 0x000fe80008000406 */
[----:B------:R-:W-:Y:S04]  /*7c20*/  STS.U16 [R155+UR6+0xee00], R154 ;  /* 0x00ee009a9b007988 */ /* 0x000fe80008000406 */
[----:B------:R-:W-:Y:S01]  /*7c30*/  STS.U16 [R155+UR6+0xfe00], R156 ;  /* 0x00fe009c9b007988 */ /* 0x000fe20008000406 */
[----:B------:R-:W-:Y:S01]  /*7c40*/  BAR.SYNC.DEFER_BLOCKING 0x0 ;  /* 0x0000000000007b1d */ /* 0x000fe20000010000 */
[----:B0-----:R-:W-:-:S02]  /*7c50*/  LOP3.LUT R4, R2, 0x20, RZ, 0x3c, !PT ;  /* 0x0000002002047812 */ /* 0x001fc400078e3cff */
[----:B-1----:R-:W-:Y:S02]  /*7c60*/  LOP3.LUT R3, R120, 0x40, RZ, 0x3c, !PT ;  /* 0x0000004078037812 */ /* 0x002fe400078e3cff */
[----:B------:R-:W-:Y:S01]  /*7c70*/  LOP3.LUT R203, R213, 0xe0, RZ, 0xc0, !PT ;  /* 0x000000e0d5cb7812 */ /* 0x000fe200078ec0ff */
[----:B------:R-:W3:Y:S04]  /*7c80*/  LDL.64 R98, [R1+0x250] ;  /* 0x0002500001627983 */ /* 0x000ee80000100a00 */
[----:B------:R-:W5:Y:S04]  /*7c90*/  LDL.64 R102, [R1+0x270] ;  /* 0x0002700001667983 */ /* 0x000f680000100a00 */
[----:B------:R-:W3:Y:S04]  /*7ca0*/  LDL.64 R100, [R1+0x260] ;  /* 0x0002600001647983 */ /* 0x000ee80000100a00 */
[----:B------:R-:W3:Y:S04]  /*7cb0*/  LDL.64 R106, [R1+0x240] ;  /* 0x00024000016a7983 */ /* 0x000ee80000100a00 */
[----:B------:R-:W-:Y:S04]  /*7cc0*/  LDSM.16.MT88.4 R32, [R2+UR6+0x10000] ;  /* 0x010000060220783b */ /* 0x000fe80008004200 */
[----:B------:R-:W0:Y:S04]  /*7cd0*/  LDSM.16.M88.4 R48, [R120+UR6] ;  /* 0x000000067830783b */ /* 0x000e280008000200 */
[----:B------:R-:W1:Y:S04]  /*7ce0*/  LDSM.16.M88.4 R52, [R120+UR6+0x8000] ;  /* 0x008000067834783b */ /* 0x000e680008000200 */
[----:B------:R-:W4:Y:S04]  /*7cf0*/  LDSM.16.MT88.4 R36, [R4+UR6+0x10000] ;  /* 0x010000060424783b */ /* 0x000f280008004200 */
[----:B------:R-:W4:Y:S04]  /*7d00*/  LDSM.16.MT88.4 R20, [R2+UR6+0x10400] ;  /* 0x010400060214783b */ /* 0x000f280008004200 */
[----:B------:R-:W4:Y:S04]  /*7d10*/  LDSM.16.MT88.4 R24, [R4+UR6+0x10400] ;  /* 0x010400060418783b */ /* 0x000f280008004200 */
[----:B------:R-:W-:Y:S04]  /*7d20*/  LDSM.16.MT88.4 R16, [R2+UR6+0x10800] ;  /* 0x010800060210783b */ /* 0x000fe80008004200 */
[----:B------:R-:W2:Y:S04]  /*7d30*/  LDSM.16.M88.4 R44, [R3+UR6] ;  /* 0x00000006032c783b */ /* 0x000ea80008000200 */
[----:B------:R-:W2:Y:S04]  /*7d40*/  LDSM.16.M88.4 R28, [R3+UR6+0x8000] ;  /* 0x00800006031c783b */ /* 0x000ea80008000200 */
[----:B------:R-:W2:Y:S04]  /*7d50*/  LDSM.16.MT88.4 R40, [R4+UR6+0x10800] ;  /* 0x010800060428783b */ /* 0x000ea80008004200 */
[----:B------:R-:W3:Y:S01]  /*7d60*/  LDL.64 R104, [R1+0x230] ;  /* 0x0002300001687983 */ /* 0x000ee20000100a00 */
[C---:B0-----:R-:W-:Y:S03]  /*7d70*/  HMMA.16816.F32.BF16 R92, R32.reuse, R48, RZ ;  /* 0x00000030205c723c */ /* 0x041fe600000418ff */
[----:B------:R-:W3:Y:S04]  /*7d80*/  LDL.64 R110, [R1+0x220] ;  /* 0x00022000016e7983 */ /* 0x000ee80000100a00 */
[----:B------:R-:W3:Y:S01]  /*7d90*/  LDL.64 R114, [R1+0x200] ;  /* 0x0002000001727983 */ /* 0x000ee20000100a00 */
[----:B-1----:R-:W-:Y:S03]  /*7da0*/  HMMA.16816.F32.BF16 R32, R32, R52, RZ ;  /* 0x000000342020723c */ /* 0x002fe600000418ff */
[----:B------:R-:W3:Y:S03]  /*7db0*/  LDL.64 R156, [R1+0x1f0] ;  /* 0x0001f000019c7983 */ /* 0x000ee60000100a00 */
[C---:B----4-:R-:W-:Y:S01]  /*7dc0*/  HMMA.16816.F32.BF16 R88, R36.reuse, R48, RZ ;  /* 0x000000302458723c */ /* 0x050fe200000418ff */
[----:B------:R-:W4:Y:S04]  /*7dd0*/  LDL.64 R154, [R1+0x1d0] ;  /* 0x0001d000019a7983 */ /* 0x000f280000100a00 */
[----:B------:R-:W4:Y:S01]  /*7de0*/  LDL.64 R160, [R1+0x1e0] ;  /* 0x0001e00001a07983 */ /* 0x000f220000100a00 */
[----:B------:R-:W-:Y:S03]  /*7df0*/  HMMA.16816.F32.BF16 R36, R36, R52, RZ ;  /* 0x000000342424723c */ /* 0x000fe600000418ff */
[----:B------:R-:W4:Y:S03]  /*7e00*/  LDL.64 R118, [R1+0x1b0] ;  /* 0x0001b00001767983 */ /* 0x000f260000100a00 */
[C---:B------:R-:W-:Y:S01]  /*7e10*/  HMMA.16816.F32.BF16 R92, R20.reuse, R50, R92 ;  /* 0x00000032145c723c */ /* 0x040fe2000004185c */
[----:B------:R-:W4:Y:S04]  /*7e20*/  LDL.64 R158, [R1+0x190] ;  /* 0x00019000019e7983 */ /* 0x000f280000100a00 */
[----:B------:R-:W5:Y:S01]  /*7e30*/  LDL.64 R112, [R1+0x1c8] ;  /* 0x0001c80001707983 */ /* 0x000f620000100a00 */
[----:B------:R-:W-:Y:S03]  /*7e40*/  HMMA.16816.F32.BF16 R20, R20, R54, R32 ;  /* 0x000000361414723c */ /* 0x000fe60000041820 */
[----:B------:R-:W0:Y:S03]  /*7e50*/  LDSM.16.MT88.4 R32, [R2+UR6+0x10c00] ;  /* 0x010c00060220783b */ /* 0x000e260008004200 */
[C---:B------:R-:W-:Y:S01]  /*7e60*/  HMMA.16816.F32.BF16 R48, R24.reuse, R50, R88 ;  /* 0x000000321830723c */ /* 0x040fe20000041858 */
[----:B------:R-:W1:Y:S04]  /*7e70*/  LDSM.16.MT88.4 R88, [R4+UR6+0x10c00] ;  /* 0x010c00060458783b */ /* 0x000e680008004200 */
[----:B------:R-:W4:Y:S01]  /*7e80*/  LDL.64 R198, [R1+0x170] ;  /* 0x0001700001c67983 */ /* 0x000f220000100a00 */
[----:B------:R-:W-:Y:S03]  /*7e90*/  HMMA.16816.F32.BF16 R52, R24, R54, R36 ;  /* 0x000000361834723c */ /* 0x000fe60000041824 */
[----:B------:R-:W-:Y:S03]  /*7ea0*/  LDSM.16.MT88.4 R36, [R2+UR6+0x11000] ;  /* 0x011000060224783b */ /* 0x000fe60008004200 */
[C---:B--2---:R-:W-:Y:S01]  /*7eb0*/  HMMA.16816.F32.BF16 R92, R16.reuse, R44, R92 ;  /* 0x0000002c105c723c */ /* 0x044fe2000004185c */
[----:B------:R-:W2:Y:S04]  /*7ec0*/  LDSM.16.M88.4 R24, [R120+UR6+0x80] ;  /* 0x000080067818783b */ /* 0x000ea80008000200 */
[----:B------:R-:W4:Y:S01]  /*7ed0*/  LDL.64 R204, [R1+0x1a0] ;  /* 0x0001a00001cc7983 */ /* 0x000f220000100a00 */
[----:B------:R-:W-:Y:S03]  /*7ee0*/  HMMA.16816.F32.BF16 R16, R16, R28, R20 ;  /* 0x0000001c1010723c */ /* 0x000fe60000041814 */
[----:B------:R-:W2:Y:S03]  /*7ef0*/  LDSM.16.M88.4 R20, [R120+UR6+0x8080] ;  /* 0x008080067814783b */ /* 0x000ea60008000200 */
[C---:B------:R-:W-:Y:S01]  /*7f00*/  HMMA.16816.F32.BF16 R48, R40.reuse, R44, R48 ;  /* 0x0000002c2830723c */ /* 0x040fe20000041830 */
[----:B------:R-:W3:Y:S04]  /*7f10*/  LDL.64 R116, [R1+0x198] ;  /* 0x0001980001747983 */ /* 0x000ee80000100a00 */
[----:B------:R-:W4:Y:S01]  /*7f20*/  LDL.64 R208, [R1+0x130] ;  /* 0x0001300001d07983 */ /* 0x000f220000100a00 */
[----:B------:R-:W-:Y:S03]  /*7f30*/  HMMA.16816.F32.BF16 R40, R40, R28, R52 ;  /* 0x0000001c2828723c */ /* 0x000fe60000041834 */
[----:B------:R-:W2:Y:S03]  /*7f40*/  LDSM.16.MT88.4 R52, [R4+UR6+0x11000] ;  /* 0x011000060434783b */ /* 0x000ea60008004200 */
[C---:B0-----:R-:W-:Y:S01]  /*7f50*/  HMMA.16816.F32.BF16 R92, R32.reuse, R46, R92 ;  /* 0x0000002e205c723c */ /* 0x041fe2000004185c */
[----:B------:R-:W4:Y:S05]  /*7f60*/  LDL.64 R212, [R1+0x150] ;  /* 0x0001500001d47983 */ /* 0x000f2a0000100a00 */
[----:B------:R-:W-:Y:S01]  /*7f70*/  HMMA.16816.F32.BF16 R32, R32, R30, R16 ;  /* 0x0000001e2020723c */ /* 0x000fe20000041810 */
[----:B------:R-:W0:Y:S05]  /*7f80*/  LDSM.16.MT88.4 R16, [R2+UR6+0x11400] ;  /* 0x011400060210783b */ /* 0x000e2a0008004200 */
[C---:B-1----:R-:W-:Y:S01]  /*7f90*/  HMMA.16816.F32.BF16 R44, R88.reuse, R46, R48 ;  /* 0x0000002e582c723c */ /* 0x042fe20000041830 */
[----:B------:R-:W-:Y:S05]  /*7fa0*/  LDSM.16.M88.4 R48, [R3+UR6+0x8080] ;  /* 0x008080060330783b */ /* 0x000fea0008000200 */
[----:B------:R-:W-:Y:S01]  /*7fb0*/  HMMA.16816.F32.BF16 R88, R88, R30, R40 ;  /* 0x0000001e5858723c */ /* 0x000fe20000041828 */
[----:B------:R-:W1:Y:S04]  /*7fc0*/  LDSM.16.MT88.4 R28, [R4+UR6+0x11400] ;  /* 0x01140006041c783b */ /* 0x000e680008004200 */
[----:B------:R-:W-:Y:S01]  /*7fd0*/  LDSM.16.M88.4 R40, [R3+UR6+0x80] ;  /* 0x000080060328783b */ /* 0x000fe20008000200 */
[C---:B--2---:R-:W-:Y:S06]  /*7fe0*/  HMMA.16816.F32.BF16 R92, R36.reuse, R24, R92 ;  /* 0x00000018245c723c */ /* 0x044fec000004185c */
[----:B------:R-:W-:Y:S01]  /*7ff0*/  HMMA.16816.F32.BF16 R32, R36, R20, R32 ;  /* 0x000000142420723c */ /* 0x000fe20000041820 */
[----:B------:R-:W2:Y:S05]  /*8000*/  LDSM.16.MT88.4 R36, [R2+UR6+0x11800] ;  /* 0x011800060224783b */ /* 0x000eaa0008004200 */
[C---:B------:R-:W-:Y:S06]  /*8010*/  HMMA.16816.F32.BF16 R44, R52.reuse, R24, R44 ;  /* 0x00000018342c723c */ /* 0x040fec000004182c */
[----:B------:R-:W-:Y:S01]  /*8020*/  HMMA.16816.F32.BF16 R52, R52, R20, R88 ;  /* 0x000000143434723c */ /* 0x000fe20000041858 */
[----:B------:R-:W2:Y:S05]  /*8030*/  LDSM.16.MT88.4 R88, [R4+UR6+0x11800] ;  /* 0x011800060458783b */ /* 0x000eaa0008004200 */
[C---:B0-----:R-:W-:Y:S06]  /*8040*/  HMMA.16816.F32.BF16 R92, R16.reuse, R26, R92 ;  /* 0x0000001a105c723c */ /* 0x041fec000004185c */
[----:B------:R-:W-:Y:S01]  /*8050*/  HMMA.16816.F32.BF16 R32, R16, R22, R32 ;  /* 0x000000161020723c */ /* 0x000fe20000041820 */
[----:B------:R-:W0:Y:S05]  /*8060*/  LDSM.16.MT88.4 R16, [R2+UR6+0x11c00] ;  /* 0x011c00060210783b */ /* 0x000e2a0008004200 */
[C---:B-1----:R-:W-:Y:S01]  /*8070*/  HMMA.16816.F32.BF16 R44, R28.reuse, R26, R44 ;  /* 0x0000001a1c2c723c */ /* 0x042fe2000004182c */
[----:B------:R-:W-:Y:S05]  /*8080*/  LDSM.16.M88.4 R24, [R120+UR6+0x100] ;  /* 0x000100067818783b */ /* 0x000fea0008000200 */
[----:B------:R-:W-:Y:S01]  /*8090*/  HMMA.16816.F32.BF16 R52, R28, R22, R52 ;  /* 0x000000161c34723c */ /* 0x000fe20000041834 */
[----:B------:R-:W1:Y:S04]  /*80a0*/  LDSM.16.MT88.4 R20, [R4+UR6+0x11c00] ;  /* 0x011c00060414783b */ /* 0x000e680008004200 */
[----:B------:R-:W1:Y:S01]  /*80b0*/  LDSM.16.MT88.4 R28, [R2+UR6+0x12000] ;  /* 0x01200006021c783b */ /* 0x000e620008004200 */
[C---:B--2---:R-:W-:Y:S06]  /*80c0*/  HMMA.16816.F32.BF16 R92, R36.reuse, R40, R92 ;  /* 0x00000028245c723c */ /* 0x044fec000004185c */
[----:B------:R-:W-:Y:S01]  /*80d0*/  HMMA.16816.F32.BF16 R32, R36, R48, R32 ;  /* 0x000000302420723c */ /* 0x000fe20000041820 */
[----:B------:R-:W2:Y:S05]  /*80e0*/  LDSM.16.M88.4 R36, [R120+UR6+0x8100] ;  /* 0x008100067824783b */ /* 0x000eaa0008000200 */
[C---:B------:R-:W-:Y:S06]  /*80f0*/  HMMA.16816.F32.BF16 R44, R88.reuse, R40, R44 ;  /* 0x00000028582c723c */ /* 0x040fec000004182c */
[----:B------:R-:W-:Y:S01]  /*8100*/  HMMA.16816.F32.BF16 R88, R88, R48, R52 ;  /* 0x000000305858723c */ /* 0x000fe20000041834 */
[----:B------:R-:W2:Y:S05]  /*8110*/  LDSM.16.MT88.4 R52, [R4+UR6+0x12000] ;  /* 0x012000060434783b */ /* 0x000eaa0008004200 */
[C---:B0-----:R-:W-:Y:S06]  /*8120*/  HMMA.16816.F32.BF16 R92, R16.reuse, R42, R92 ;  /* 0x0000002a105c723c */ /* 0x041fec000004185c */
[----:B------:R-:W-:Y:S01]  /*8130*/  HMMA.16816.F32.BF16 R32, R16, R50, R32 ;  /* 0x000000321020723c */ /* 0x000fe20000041820 */
[----:B------:R-:W0:Y:S05]  /*8140*/  LDSM.16.MT88.4 R16, [R2+UR6+0x12400] ;  /* 0x012400060210783b */ /* 0x000e2a0008004200 */
[C---:B-1----:R-:W-:Y:S06]  /*8150*/  HMMA.16816.F32.BF16 R44, R20.reuse, R42, R44 ;  /* 0x0000002a142c723c */ /* 0x042fec000004182c */
[----:B------:R-:W-:Y:S01]  /*8160*/  HMMA.16816.F32.BF16 R88, R20, R50, R88 ;  /* 0x000000321458723c */ /* 0x000fe20000041858 */
[----:B------:R-:W1:Y:S05]  /*8170*/  LDSM.16.MT88.4 R20, [R4+UR6+0x12400] ;  /* 0x012400060414783b */ /* 0x000e6a0008004200 */
[C---:B------:R-:W-:Y:S06]  /*8180*/  HMMA.16816.F32.BF16 R92, R28.reuse, R24, R92 ;  /* 0x000000181c5c723c */ /* 0x040fec000004185c */
[----:B--2---:R-:W-:Y:S01]  /*8190*/  HMMA.16816.F32.BF16 R40, R28, R36, R32 ;  /* 0x000000241c28723c */ /* 0x004fe20000041820 */
[----:B------:R-:W-:Y:S04]  /*81a0*/  LDSM.16.MT88.4 R28, [R2+UR6+0x12800] ;  /* 0x01280006021c783b */ /* 0x000fe80008004200 */
[----:B------:R-:W2:Y:S01]  /*81b0*/  LDSM.16.M88.4 R32, [R3+UR6+0x100] ;  /* 0x000100060320783b */ /* 0x000ea20008000200 */
[C---:B------:R-:W-:Y:S03]  /*81c0*/  HMMA.16816.F32.BF16 R48, R52.reuse, R24, R44 ;  /* 0x000000183430723c */ /* 0x040fe6000004182c */
[----:B------:R-:W2:Y:S03]  /*81d0*/  LDSM.16.M88.4 R44, [R3+UR6+0x8100] ;  /* 0x00810006032c783b */ /* 0x000ea60008000200 */
        /* <DEDUP_REMOVED lines=9> */
[----:B------:R2:W-:Y:S02]  /*8270*/  LDSM.16.M88.4 R36, [R120+UR6+0x8180] ;  /* 0x008180067824783b */ /* 0x0005e40008000200 */
[C---:B--2---:R-:W-:Y:S02]  /*8280*/  HMMA.16816.F32.BF16 R92, R28.reuse, R32, R92 ;  /* 0x000000201c5c723c */ /* 0x044fe4000004185c */
[----:B------:R-:W2:Y:S04]  /*8290*/  LDL.64 R120, [R1+0x1c0] ;  /* 0x0001c00001787983 */ /* 0x000ea80000100a00 */
[----:B------:R-:W-:Y:S01]  /*82a0*/  HMMA.16816.F32.BF16 R40, R28, R44, R40 ;  /* 0x0000002c1c28723c */ /* 0x000fe20000041828 */
[----:B------:R-:W1:Y:S05]  /*82b0*/  LDSM.16.MT88.4 R28, [R2+UR6+0x13000] ;  /* 0x01300006021c783b */ /* 0x000e6a0008004200 */
[C---:B------:R-:W-:Y:S06]  /*82c0*/  HMMA.16816.F32.BF16 R48, R52.reuse, R32, R48 ;  /* 0x000000203430723c */ /* 0x040fec0000041830 */
[----:B------:R-:W-:Y:S01]  /*82d0*/  HMMA.16816.F32.BF16 R88, R52, R44, R88 ;  /* 0x0000002c3458723c */ /* 0x000fe20000041858 */
[----:B------:R-:W1:Y:S05]  /*82e0*/  LDSM.16.MT88.4 R52, [R4+UR6+0x13000] ;  /* 0x013000060434783b */ /* 0x000e6a0008004200 */
[C---:B0-----:R-:W-:Y:S06]  /*82f0*/  HMMA.16816.F32.BF16 R92, R16.reuse, R34, R92 ;  /* 0x00000022105c723c */ /* 0x041fec000004185c */
[----:B------:R-:W-:Y:S01]  /*8300*/  HMMA.16816.F32.BF16 R40, R16, R46, R40 ;  /* 0x0000002e1028723c */ /* 0x000fe20000041828 */
[----:B------:R-:W0:Y:S05]  /*8310*/  LDSM.16.MT88.4 R16, [R2+UR6+0x13400] ;  /* 0x013400060210783b */ /* 0x000e2a0008004200 */
[C---:B-1----:R-:W-:Y:S01]  /*8320*/  HMMA.16816.F32.BF16 R48, R20.reuse, R34, R48 ;  /* 0x000000221430723c */ /* 0x042fe20000041830 */
[----:B------:R-:W-:Y:S05]  /*8330*/  LDSM.16.MT88.4 R32, [R2+UR6+0x13800] ;  /* 0x013800060220783b */ /* 0x000fea0008004200 */
[----:B------:R-:W-:Y:S01]  /*8340*/  HMMA.16816.F32.BF16 R88, R20, R46, R88 ;  /* 0x0000002e1458723c */ /* 0x000fe20000041858 */
[----:B------:R-:W1:Y:S04]  /*8350*/  LDSM.16.MT88.4 R20, [R4+UR6+0x13400] ;  /* 0x013400060414783b */ /* 0x000e680008004200 */
[----:B------:R-:W-:Y:S01]  /*8360*/  LDSM.16.M88.4 R44, [R3+UR6+0x8180] ;  /* 0x00818006032c783b */ /* 0x000fe20008000200 */
[C---:B------:R-:W-:Y:S06]  /*8370*/  HMMA.16816.F32.BF16 R92, R28.reuse, R24, R92 ;  /* 0x000000181c5c723c */ /* 0x040fec000004185c */
[----:B------:R-:W-:Y:S01]  /*8380*/  HMMA.16816.F32.BF16 R40, R28, R36, R40 ;  /* 0x000000241c28723c */ /* 0x000fe20000041828 */
[----:B------:R-:W5:Y:S05]  /*8390*/  LDSM.16.M88.4 R28, [R3+UR6+0x180] ;  /* 0x00018006031c783b */ /* 0x000f6a0008000200 */
[C---:B------:R-:W-:Y:S06]  /*83a0*/  HMMA.16816.F32.BF16 R48, R52.reuse, R24, R48 ;  /* 0x000000183430723c */ /* 0x040fec0000041830 */
[----:B------:R-:W-:Y:S01]  /*83b0*/  HMMA.16816.F32.BF16 R88, R52, R36, R88 ;  /* 0x000000243458723c */ /* 0x000fe20000041858 */
[----:B------:R-:W3:Y:S05]  /*83c0*/  LDSM.16.MT88.4 R52, [R4+UR6+0x13800] ;  /* 0x013800060434783b */ /* 0x000eea0008004200 */
[C---:B0-----:R-:W-:Y:S06]  /*83d0*/  HMMA.16816.F32.BF16 R92, R16.reuse, R26, R92 ;  /* 0x0000001a105c723c */ /* 0x041fec000004185c */
[----:B------:R-:W-:Y:S01]  /*83e0*/  HMMA.16816.F32.BF16 R40, R16, R38, R40 ;  /* 0x000000261028723c */ /* 0x000fe20000041828 */
[----:B------:R-:W0:Y:S05]  /*83f0*/  LDSM.16.MT88.4 R16, [R2+UR6+0x13c00] ;  /* 0x013c00060210783b */ /* 0x000e2a0008004200 */
[C---:B-1----:R-:W-:Y:S06]  /*8400*/  HMMA.16816.F32.BF16 R48, R20.reuse, R26, R48 ;  /* 0x0000001a1430723c */ /* 0x042fec0000041830 */
[----:B------:R-:W-:Y:S01]  /*8410*/  HMMA.16816.F32.BF16 R88, R20, R38, R88 ;  /* 0x000000261458723c */ /* 0x000fe20000041858 */
[----:B------:R-:W1:Y:S05]  /*8420*/  LDSM.16.MT88.4 R36, [R4+UR6+0x13c00] ;  /* 0x013c00060424783b */ /* 0x000e6a0008004200 */
[C---:B-----5:R-:W-:Y:S06]  /*8430*/  HMMA.16816.F32.BF16 R92, R32.reuse, R28, R92 ;  /* 0x0000001c205c723c */ /* 0x060fec000004185c */
[----:B------:R-:W-:Y:S01]  /*8440*/  HMMA.16816.F32.BF16 R24, R32, R44, R40 ;  /* 0x0000002c2018723c */ /* 0x000fe20000041828 */
[----:B------:R-:W5:Y:S04]  /*8450*/  LDL.64 R42, [R1+0x320] ;  /* 0x00032000012a7983 */ /* 0x000f680000100a00 */
[----:B------:R-:W4:Y:S01]  /*8460*/  LDL.64 R40, [R1+0x308] ;  /* 0x0003080001287983 */ /* 0x000f220000100a00 */
[C---:B---3--:R-:W-:Y:S03]  /*8470*/  HMMA.16816.F32.BF16 R20, R52.reuse, R28, R48 ;  /* 0x0000001c3414723c */ /* 0x048fe60000041830 */
[----:B------:R-:W3:Y:S03]  /*8480*/  LDL.64 R48, [R1+0x300] ;  /* 0x0003000001307983 */ /* 0x000ee60000100a00 */
[----:B------:R-:W-:Y:S01]  /*8490*/  HMMA.16816.F32.BF16 R88, R52, R44, R88 ;  /* 0x0000002c3458723c */ /* 0x000fe20000041858 */
[----:B------:R-:W2:Y:S04]  /*84a0*/  LDL.64 R44, [R1+0x6a8] ;  /* 0x0006a800012c7983 */ /* 0x000ea80000100a00 */
[----:B------:R-:W3:Y:S01]  /*84b0*/  LDL.64 R54, [R1+0x2e0] ;  /* 0x0002e00001367983 */ /* 0x000ee20000100a00 */
[C---:B0-----:R-:W-:Y:S03]  /*84c0*/  HMMA.16816.F32.BF16 R32, R16.reuse, R30, R92 ;  /* 0x0000001e1020723c */ /* 0x041fe6000004185c */
[----:B------:R-:W3:Y:S03]  /*84d0*/  LDL.64 R50, [R1+0x310] ;  /* 0x0003100001327983 */ /* 0x000ee60000100a00 */
[----:B------:R-:W-:Y:S01]  /*84e0*/  HMMA.16816.F32.BF16 R24, R16, R46, R24 ;  /* 0x0000002e1018723c */ /* 0x000fe20000041818 */
[----:B------:R-:W3:Y:S04]  /*84f0*/  LDL.64 R52, [R1+0x2d0] ;  /* 0x0002d00001347983 */ /* 0x000ee80000100a00 */
[----:B------:R-:W3:Y:S01]  /*8500*/  LDL.64 R92, [R1+0x2c0] ;  /* 0x0002c000015c7983 */ /* 0x000ee20000100a00 */
[C---:B-1----:R-:W-:Y:S03]  /*8510*/  HMMA.16816.F32.BF16 R20, R36.reuse, R30, R20 ;  /* 0x0000001e2414723c */ /* 0x042fe60000041814 */
[----:B------:R-:W3:Y:S03]  /*8520*/  LDL.64 R94, [R1+0x290] ;  /* 0x00029000015e7983 */ /* 0x000ee60000100a00 */
[----:B------:R-:W-:Y:S01]  /*8530*/  HMMA.16816.F32.BF16 R16, R36, R46, R88 ;  /* 0x0000002e2410723c */ /* 0x000fe20000041858 */
[----:B------:R-:W5:Y:S04]  /*8540*/  LDL.64 R88, [R1+0x688] ;  /* 0x0006880001587983 */ /* 0x000f680000100a00 */
[----:B------:R-:W3:Y:S01]  /*8550*/  LDL.64 R46, [R1+0x2f0] ;  /* 0x0002f000012e7983 */ /* 0x000ee20000100a00 */
[----:B------:R-:W-:Y:S01]  /*8560*/  FMUL R15, R32, UR9 ;  /* 0x00000009200f7c20 */ /* 0x000fe20008400000 */
[----:B------:R-:W-:Y:S01]  /*8570*/  FMUL R4, R33, UR9 ;  /* 0x0000000921047c20 */ /* 0x000fe20008400000 */
[----:B------:R-:W-:Y:S01]  /*8580*/  FMUL R2, R34, UR9 ;  /* 0x0000000922027c20 */ /* 0x000fe20008400000 */
[----:B------:R-:W-:-:S03]  /*8590*/  FMUL R3, R35, UR9 ;  /* 0x0000000923037c20 */ /* 0x000fc60008400000 */
[----:B------:R-:W-:Y:S01]  /*85a0*/  FMUL R5, R24, UR9 ;  /* 0x0000000918057c20 */ /* 0x000fe20008400000 */
[----:B------:R-:W-:Y:S01]  /*85b0*/  FMNMX R15, R15, R4, !PT ;  /* 0x000000040f0f7209 */ /* 0x000fe20007800000 */
[----:B------:R-:W-:Y:S01]  /*85c0*/  FMUL R4, R26, UR9 ;  /* 0x000000091a047c20 */ /* 0x000fe20008400000 */
[----:B------:R-:W-:-:S03]  /*85d0*/  FMNMX R2, R2, R3, !PT ;  /* 0x0000000302027209 */ /* 0x000fc60007800000 */
[----:B------:R-:W-:Y:S01]  /*85e0*/  FMUL R28, R20, UR9 ;  /* 0x00000009141c7c20 */ /* 0x000fe20008400000 */
[----:B------:R-:W-:Y:S01]  /*85f0*/  FMUL R29, R21, UR9 ;  /* 0x00000009151d7c20 */ /* 0x000fe20008400000 */
[----:B------:R-:W-:Y:S01]  /*8600*/  FMUL R30, R22, UR9 ;  /* 0x00000009161e7c20 */ /* 0x000fe20008400000 */
[----:B------:R-:W-:Y:S01]  /*8610*/  FMUL R31, R23, UR9 ;  /* 0x00000009171f7c20 */ /* 0x000fe20008400000 */
[----:B------:R-:W-:Y:S01]  /*8620*/  FMNMX R2, R4, R2, !PT ;  /* 0x0000000204027209 */ /* 0x000fe20007800000 */
[----:B------:R-:W-:Y:S02]  /*8630*/  VIADD R36, R203, UR6 ;  /* 0x00000006cb247c36 */ /* 0x000fe40008000000 */
[----:B------:R-:W-:Y:S01]  /*8640*/  FMUL R3, R16, UR9 ;  /* 0x0000000910037c20 */ /* 0x000fe20008400000 */
[----:B------:R-:W-:Y:S01]  /*8650*/  FMNMX R28, R28, R29, !PT ;  /* 0x0000001d1c1c7209 */ /* 0x000fe20007800000 */
[----:B------:R-:W-:Y:S01]  /*8660*/  FMUL R4, R18, UR9 ;  /* 0x0000000912047c20 */ /* 0x000fe20008400000 */
[----:B------:R-:W-:Y:S01]  /*8670*/  FMNMX R30, R30, R31, !PT ;  /* 0x0000001f1e1e7209 */ /* 0x000fe20007800000 */
[----:B------:R-:W4:Y:S01]  /*8680*/  LDL.64 R38, [R1+0x2f8] ;  /* 0x0002f80001267983 */ /* 0x000f220000100a00 */
[----:B------:R-:W-:Y:S01]  /*8690*/  FMNMX R5, R5, R15, !PT ;  /* 0x0000000f05057209 */ /* 0x000fe20007800000 */
[----:B------:R-:W-:Y:S01]  /*86a0*/  FMUL R15, R25, UR9 ;  /* 0x00000009190f7c20 */ /* 0x000fe20008400000 */
[----:B------:R-:W-:Y:S01]  /*86b0*/  FMNMX R3, R3, R28, !PT ;  /* 0x0000001c03037209 */ /* 0x000fe20007800000 */
[----:B------:R-:W-:Y:S01]  /*86c0*/  FMUL R28, R27, UR9 ;  /* 0x000000091b1c7c20 */ /* 0x000fe20008400000 */
[----:B------:R-:W-:Y:S01]  /*86d0*/  FMUL R29, R17, UR9 ;  /* 0x00000009111d7c20 */ /* 0x000fe20008400000 */
[----:B------:R-:W-:Y:S01]  /*86e0*/  FMUL R31, R19, UR9 ;  /* 0x00000009131f7c20 */ /* 0x000fe20008400000 */
[----:B------:R-:W-:Y:S01]  /*86f0*/  FMNMX R4, R4, R30, !PT ;  /* 0x0000001e04047209 */ /* 0x000fe20007800000 */
[----:B------:R-:W3:Y:S01]  /*8700*/  LDL.64 R90, [R1+0x2b0] ;  /* 0x0002b000015a7983 */ /* 0x000ee20000100a00 */
[----:B------:R-:W-:-:S02]  /*8710*/  FMNMX R5, R15, R5, !PT ;  /* 0x000000050f057209 */ /* 0x000fc40007800000 */
[----:B------:R-:W-:Y:S02]  /*8720*/  FMNMX R28, R28, R2, !PT ;  /* 0x000000021c1c7209 */ /* 0x000fe40007800000 */
[----:B------:R-:W-:Y:S02]  /*8730*/  FMNMX R29, R29, R3, !PT ;  /* 0x000000031d1d7209 */ /* 0x000fe40007800000 */
[----:B------:R-:W-:Y:S01]  /*8740*/  FMNMX R31, R31, R4, !PT ;  /* 0x000000041f1f7209 */ /* 0x000fe20007800000 */
[----:B------:R-:W0:Y:S04]  /*8750*/  SHFL.BFLY PT, R2, R5, 0x2, 0x1f ;  /* 0x0c401f0005027f89 */ /* 0x000e2800000e0000 */
[----:B------:R-:W1:Y:S04]  /*8760*/  SHFL.BFLY PT, R3, R28, 0x2, 0x1f ;  /* 0x0c401f001c037f89 */ /* 0x000e6800000e0000 */
[----:B------:R-:W1:Y:S04]  /*8770*/  SHFL.BFLY PT, R4, R29, 0x2, 0x1f ;  /* 0x0c401f001d047f89 */ /* 0x000e6800000e0000 */
[----:B------:R-:W1:Y:S01]  /*8780*/  SHFL.BFLY PT, R15, R31, 0x2, 0x1f ;  /* 0x0c401f001f0f7f89 */ /* 0x000e6200000e0000 */
[----:B0-----:R-:W-:-:S02]  /*8790*/  FMNMX R2, R5, R2, !PT ;  /* 0x0000000205027209 */ /* 0x001fc40007800000 */
[----:B-1----:R-:W-:Y:S02]  /*87a0*/  FMNMX R3, R28, R3, !PT ;  /* 0x000000031c037209 */ /* 0x002fe40007800000 */
[----:B------:R-:W-:Y:S02]  /*87b0*/  FMNMX R4, R29, R4, !PT ;  /* 0x000000041d047209 */ /* 0x000fe40007800000 */
[----:B------:R-:W-:Y:S01]  /*87c0*/  FMNMX R5, R31, R15, !PT ;  /* 0x0000000f1f057209 */ /* 0x000fe20007800000 */
[----:B------:R-:W0:Y:S04]  /*87d0*/  SHFL.BFLY PT, R28, R2, 0x1, 0x1f ;  /* 0x0c201f00021c7f89 */ /* 0x000e2800000e0000 */
[----:B------:R-:W1:Y:S04]  /*87e0*/  SHFL.BFLY PT, R29, R3, 0x1, 0x1f ;  /* 0x0c201f00031d7f89 */ /* 0x000e6800000e0000 */
[----:B------:R-:W1:Y:S04]  /*87f0*/  SHFL.BFLY PT, R30, R4, 0x1, 0x1f ;  /* 0x0c201f00041e7f89 */ /* 0x000e6800000e0000 */
[----:B------:R-:W1:Y:S01]  /*8800*/  SHFL.BFLY PT, R31, R5, 0x1, 0x1f ;  /* 0x0c201f00051f7f89 */ /* 0x000e6200000e0000 */
[----:B------:R-:W-:-:S04]  /*8810*/  LOP3.LUT R15, R250, 0xff, RZ, 0xc0, !PT ;  /* 0x000000fffa0f7812 */ /* 0x000fc800078ec0ff */
[----:B------:R-:W-:-:S04]  /*8820*/  SHF.R.U32.HI R15, RZ, 0x3, R15 ;  /* 0x00000003ff0f7819 */ /* 0x000fc8000001160f */
[----:B------:R-:W-:Y:S02]  /*8830*/  LOP3.LUT R15, R15, 0x1c, RZ, 0xc0, !PT ;  /* 0x0000001c0f0f7812 */ /* 0x000fe400078ec0ff */
[----:B0-----:R-:W-:Y:S02]  /*8840*/  FMNMX R28, R2, R28, !PT ;  /* 0x0000001c021c7209 */ /* 0x001fe40007800000 */
[----:B------:R-:W-:Y:S01]  /*8850*/  IADD3 R15, R36, R15, RZ ;  /* 0x0000000f240f7210 */ /* 0x000fe20007ffe0ff */
[----:B------:R-:W-:Y:S01]  /*8860*/  BAR.SYNC.DEFER_BLOCKING 0x0 ;  /* 0x0000000000007b1d */ /* 0x000fe20000010000 */
[----:B-1----:R-:W-:Y:S02]  /*8870*/  FMNMX R29, R3, R29, !PT ;  /* 0x0000001d031d7209 */ /* 0x002fe40007800000 */
[----:B------:R-:W-:-:S03]  /*8880*/  FMNMX R30, R4, R30, !PT ;  /* 0x0000001e041e7209 */ /* 0x000fc60007800000 */
[----:B------:R-:W2:Y:S01]  /*8890*/  LDL.64 R36, [R1+0x698] ;  /* 0x0006980001247983 */ /* 0x000ea20000100a00 */
[----:B------:R-:W-:-:S03]  /*88a0*/  FMNMX R31, R5, R31, !PT ;  /* 0x0000001f051f7209 */ /* 0x000fc60007800000 */
[----:B------:R0:W-:Y:S04]  /*88b0*/  @!P1 STS [R15], R28 ;  /* 0x0000001c0f009388 */ /* 0x0001e80000000800 */
[----:B------:R-:W-:Y:S04]  /*88c0*/  @!P1 STS [R15+0x100], R29 ;  /* 0x0001001d0f009388 */ /* 0x000fe80000000800 */
[----:B------:R-:W-:Y:S04]  /*88d0*/  @!P1 STS [R15+0x200], R30 ;  /* 0x0002001e0f009388 */ /* 0x000fe80000000800 */
[----:B------:R1:W-:Y:S01]  /*88e0*/  @!P1 STS [R15+0x300], R31 ;  /* 0x0003001f0f009388 */ /* 0x0003e20000000800 */
[----:B0-----:R-:W-:Y:S01]  /*88f0*/  LEA R28, R216, UR6, 0x2 ;  /* 0x00000006d81c7c11 */ /* 0x001fe2000f8e10ff */
[----:B------:R-:W-:Y:S01]  /*8900*/  BAR.SYNC.DEFER_BLOCKING 0x0 ;  /* 0x0000000000007b1d */ /* 0x000fe20000010000 */
[----:B-1----:R-:W-:-:S05]  /*8910*/  IMAD.WIDE R30, R13, 0x2, R220 ;  /* 0x000000020d1e7825 */ /* 0x002fca00078e02dc */
[----:B------:R-:W3:Y:S01]  /*8920*/  LDL.64 R220, [R1+0x140] ;  /* 0x0001400001dc7983 */ /* 0x000ee20000100a00 */
[----:B------:R-:W-:-:S03]  /*8930*/  IMAD.WIDE R112, R13, 0x2, R112 ;  /* 0x000000020d707825 */ /* 0x000fc600078e0270 */
[----:B------:R-:W3:Y:S04]  /*8940*/  LDL.64 R216, [R1+0x100] ;  /* 0x0001000001d87983 */ /* 0x000ee80000100a00 */
[----:B------:R-:W0:Y:S04]  /*8950*/  LDS R2, [R28] ;  /* 0x000000001c027984 */ /* 0x000e280000000800 */
[----:B0-----:R-:W0:Y:S02]  /*8960*/  SHFL.BFLY PT, R3, R2, 0x4, 0x1f ;  /* 0x0c801f0002037f89 */ /* 0x001e2400000e0000 */
[----:B0-----:R-:W-:-:S05]  /*8970*/  FMNMX R3, R2, R3, !PT ;  /* 0x0000000302037209 */ /* 0x001fca0007800000 */
[----:B------:R-:W0:Y:S02]  /*8980*/  SHFL.BFLY PT, R2, R3, 0x2, 0x1f ;  /* 0x0c401f0003027f89 */ /* 0x000e2400000e0000 */
[----:B0-----:R-:W-:-:S05]  /*8990*/  FMNMX R2, R3, R2, !PT ;  /* 0x0000000203027209 */ /* 0x001fca0007800000 */
[----:B------:R-:W0:Y:S02]  /*89a0*/  SHFL.BFLY PT, R3, R2, 0x1, 0x1f ;  /* 0x0c201f0002037f89 */ /* 0x000e2400000e0000 */
[----:B0-----:R-:W-:-:S05]  /*89b0*/  FMNMX R3, R2, R3, !PT ;  /* 0x0000000302037209 */ /* 0x001fca0007800000 */
[----:B------:R-:W-:Y:S01]  /*89c0*/  @!P0 STS [R28], R3 ;  /* 0x000000031c008388 */ /* 0x000fe20000000800 */
[----:B------:R-:W-:Y:S06]  /*89d0*/  BAR.SYNC.DEFER_BLOCKING 0x0 ;  /* 0x0000000000007b1d */ /* 0x000fec0000010000 */
[----:B------:R-:W0:Y:S04]  /*89e0*/  LDS R2, [R203+UR6] ;  /* 0x00000006cb027984 */ /* 0x000e280008000800 */
[----:B------:R-:W1:Y:S04]  /*89f0*/  LDS R3, [R203+UR6+0x100] ;  /* 0x00010006cb037984 */ /* 0x000e680008000800 */
[----:B------:R-:W5:Y:S04]  /*8a00*/  LDS R4, [R203+UR6+0x200] ;  /* 0x00020006cb047984 */ /* 0x000f680008000800 */
[----:B------:R-:W4:Y:S01]  /*8a10*/  LDS R5, [R203+UR6+0x300] ;  /* 0x00030006cb057984 */ /* 0x000f220008000800 */
[----:B0-----:R-:W-:-:S02]  /*8a20*/  FMNMX R2, R2, R9, !PT ;  /* 0x0000000902027209 */ /* 0x001fc40007800000 */
[----:B-1----:R-:W-:-:S03]  /*8a30*/  FMNMX R3, R3, R8, !PT ;  /* 0x0000000803037209 */ /* 0x002fc60007800000 */
[--C-:B------:R-:W-:Y:S01]  /*8a40*/  FFMA R197, R32, UR9, -R2.reuse ;  /* 0x0000000920c57c23 */ /* 0x100fe20008000802 */
[----:B-----5:R-:W-:Y:S02]  /*8a50*/  FMNMX R4, R4, R6, !PT ;  /* 0x0000000604047209 */ /* 0x020fe40007800000 */
[----:B----4-:R-:W-:Y:S01]  /*8a60*/  FMNMX R5, R5, R7, !PT ;  /* 0x0000000705057209 */ /* 0x010fe20007800000 */
[----:B------:R-:W-:Y:S01]  /*8a70*/  FFMA R33, R33, UR9, -R2 ;  /* 0x0000000921217c23 */ /* 0x000fe20008000802 */
[--C-:B------:R-:W-:Y:S01]  /*8a80*/  FFMA R34, R34, UR9, -R3.reuse ;  /* 0x0000000922227c23 */ /* 0x100fe20008000803 */
[----:B------:R-:W-:Y:S01]  /*8a90*/  FFMA R35, R35, UR9, -R3 ;  /* 0x0000000923237c23 */ /* 0x000fe20008000803 */
[--C-:B------:R-:W-:Y:S01]  /*8aa0*/  FFMA R20, R20, UR9, -R4.reuse ;  /* 0x0000000914147c23 */ /* 0x100fe20008000804 */
[----:B------:R-:W-:Y:S01]  /*8ab0*/  FFMA R21, R21, UR9, -R4 ;  /* 0x0000000915157c23 */ /* 0x000fe20008000804 */
[--C-:B------:R-:W-:Y:S01]  /*8ac0*/  FFMA R22, R22, UR9, -R5.reuse ;  /* 0x0000000916167c23 */ /* 0x100fe20008000805 */
[----:B------:R-:W-:Y:S01]  /*8ad0*/  FFMA R23, R23, UR9, -R5 ;  /* 0x0000000917177c23 */ /* 0x000fe20008000805 */
[----:B------:R-:W-:Y:S01]  /*8ae0*/  FMUL R197, R197, 1.4426950216293334961 ;  /* 0x3fb8aa3bc5c57820 */ /* 0x000fe20000400000 */
[----:B------:R-:W-:Y:S01]  /*8af0*/  FMUL R33, R33, 1.4426950216293334961 ;  /* 0x3fb8aa3b21217820 */ /* 0x000fe20000400000 */
        /* <DEDUP_REMOVED lines=10> */
[----:B------:R-:W-:Y:S01]  /*8ba0*/  MUFU.EX2 R197, R197 ;  /* 0x000000c500c57308 */ /* 0x000fe20000000800 */
[----:B------:R-:W-:Y:S01]  /*8bb0*/  FMUL R24, R24, 1.4426950216293334961 ;  /* 0x3fb8aa3b18187820 */ /* 0x000fe20000400000 */
[----:B------:R-:W-:Y:S01]  /*8bc0*/  FFMA R25, R25, UR9, -R2 ;  /* 0x0000000919197c23 */ /* 0x000fe20008000802 */
[----:B------:R-:W-:Y:S01]  /*8bd0*/  FFMA R27, R27, UR9, -R3 ;  /* 0x000000091b1b7c23 */ /* 0x000fe20008000803 */
[----:B------:R-:W-:Y:S01]  /*8be0*/  FMUL R26, R26, 1.4426950216293334961 ;  /* 0x3fb8aa3b1a1a7820 */ /* 0x000fe20000400000 */
[----:B------:R-:W-:Y:S01]  /*8bf0*/  FMUL R16, R16, 1.4426950216293334961 ;  /* 0x3fb8aa3b10107820 */ /* 0x000fe20000400000 */
[----:B------:R-:W-:Y:S01]  /*8c00*/  FFMA R17, R17, UR9, -R4 ;  /* 0x0000000911117c23 */ /* 0x000fe20008000804 */
[----:B------:R-:W-:Y:S01]  /*8c10*/  FMUL R18, R18, 1.4426950216293334961 ;  /* 0x3fb8aa3b12127820 */ /* 0x000fe20000400000 */
[----:B------:R0:W1:Y:S01]  /*8c20*/  MUFU.EX2 R195, R33 ;  /* 0x0000002100c37308 */ /* 0x0000620000000800 */
[----:B------:R-:W-:Y:S01]  /*8c30*/  FFMA R19, R19, UR9, -R5 ;  /* 0x0000000913137c23 */ /* 0x000fe20008000805 */
[----:B------:R-:W-:Y:S01]  /*8c40*/  FMUL R25, R25, 1.4426950216293334961 ;  /* 0x3fb8aa3b19197820 */ /* 0x000fe20000400000 */
[----:B------:R-:W-:Y:S01]  /*8c50*/  FMUL R27, R27, 1.4426950216293334961 ;  /* 0x3fb8aa3b1b1b7820 */ /* 0x000fe20000400000 */
[----:B------:R-:W-:-:S04]  /*8c60*/  FMUL R17, R17, 1.4426950216293334961 ;  /* 0x3fb8aa3b11117820 */ /* 0x000fc80000400000 */
[----:B------:R-:W-:Y:S01]  /*8c70*/  MUFU.EX2 R193, R34 ;  /* 0x0000002200c17308 */ /* 0x000fe20000000800 */
[----:B------:R-:W-:Y:S01]  /*8c80*/  FMUL R19, R19, 1.4426950216293334961 ;  /* 0x3fb8aa3b13137820 */ /* 0x000fe20000400000 */
[----:B0-----:R-:W4:Y:S06]  /*8c90*/  LDL.64 R32, [R1+0x318] ;  /* 0x0003180001207983 */ /* 0x001f2c0000100a00 */
[----:B------:R0:W5:Y:S08]  /*8ca0*/  MUFU.EX2 R191, R35 ;  /* 0x0000002300bf7308 */ /* 0x0001700000000800 */
[----:B------:R1:W-:Y:S01]  /*8cb0*/  MUFU.EX2 R181, R20 ;  /* 0x0000001400b57308 */ /* 0x0003e20000000800 */
[----:B0-----:R-:W2:Y:S07]  /*8cc0*/  LDL.64 R34, [R1+0x680] ;  /* 0x0006800001227983 */ /* 0x001eae0000100a00 */
[----:B------:R5:W0:Y:S08]  /*8cd0*/  MUFU.EX2 R179, R21 ;  /* 0x0000001500b37308 */ /* 0x000a300000000800 */
[----:B------:R-:W-:Y:S08]  /*8ce0*/  MUFU.EX2 R177, R22 ;  /* 0x0000001600b17308 */ /* 0x000ff00000000800 */
[----:B------:R-:W0:Y:S08]  /*8cf0*/  MUFU.EX2 R175, R23 ;  /* 0x0000001700af7308 */ /* 0x000e300000000800 */
[----:B------:R-:W0:Y:S08]  /*8d00*/  MUFU.EX2 R189, R24 ;  /* 0x0000001800bd7308 */ /* 0x000e300000000800 */
[----:B------:R-:W0:Y:S08]  /*8d10*/  MUFU.EX2 R185, R26 ;  /* 0x0000001a00b97308 */ /* 0x000e300000000800 */
[----:B------:R-:W3:Y:S08]  /*8d20*/  MUFU.EX2 R173, R16 ;  /* 0x0000001000ad7308 */ /* 0x000ef00000000800 */
[----:B------:R0:W3:Y:S08]  /*8d30*/  MUFU.EX2 R170, R18 ;  /* 0x0000001200aa7308 */ /* 0x0000f00000000800 */
[----:B------:R-:W3:Y:S08]  /*8d40*/  MUFU.EX2 R187, R25 ;  /* 0x0000001900bb7308 */ /* 0x000ef00000000800 */
[----:B------:R-:W3:Y:S08]  /*8d50*/  MUFU.EX2 R183, R27 ;  /* 0x0000001b00b77308 */ /* 0x000ef00000000800 */
[----:B------:R3:W3:Y:S08]  /*8d60*/  MUFU.EX2 R171, R17 ;  /* 0x0000001100ab7308 */ /* 0x0006f00000000800 */
[----:B------:R-:W3:Y:S01]  /*8d70*/  MUFU.EX2 R169, R19 ;  /* 0x0000001300a97308 */ /* 0x000ee20000000800 */
[----:B-1----:R-:W-:Y:S01]  /*8d80*/  FADD R20, R197, R195 ;  /* 0x000000c3c5147221 */ /* 0x002fe20000000000 */
[----:B-----5:R-:W-:Y:S01]  /*8d90*/  FADD R21, R193, R191 ;  /* 0x000000bfc1157221 */ /* 0x020fe20000000000 */
[----:B0-----:R-:W-:Y:S01]  /*8da0*/  FADD R18, R181, R179 ;  /* 0x000000b3b5127221 */ /* 0x001fe20000000000 */
[----:B---3--:R-:W-:Y:S01]  /*8db0*/  FADD R17, R177, R175 ;  /* 0x000000afb1117221 */ /* 0x008fe20000000000 */
[----:B------:R-:W-:Y:S01]  /*8dc0*/  FADD R20, R189, R20 ;  /* 0x00000014bd147221 */ /* 0x000fe20000000000 */
[----:B------:R-:W-:Y:S01]  /*8dd0*/  FADD R21, R185, R21 ;  /* 0x00000015b9157221 */ /* 0x000fe20000000000 */
[----:B------:R-:W-:Y:S01]  /*8de0*/  FADD R18, R173, R18 ;  /* 0x00000012ad127221 */ /* 0x000fe20000000000 */
[----:B------:R-:W-:Y:S01]  /*8df0*/  FADD R17, R170, R17 ;  /* 0x00000011aa117221 */ /* 0x000fe20000000000 */
[----:B------:R-:W-:Y:S01]  /*8e00*/  FADD R20, R187, R20 ;  /* 0x00000014bb147221 */ /* 0x000fe20000000000 */
[----:B------:R-:W-:Y:S01]  /*8e10*/  FADD R21, R183, R21 ;  /* 0x00000015b7157221 */ /* 0x000fe20000000000 */
[----:B------:R-:W-:Y:S01]  /*8e20*/  FADD R18, R171, R18 ;  /* 0x00000012ab127221 */ /* 0x000fe20000000000 */
[----:B------:R-:W3:Y:S01]  /*8e30*/  LDL.64 R26, [R1+0x690] ;  /* 0x00069000011a7983 */ /* 0x000ee20000100a00 */
[----:B------:R-:W-:-:S03]  /*8e40*/  FADD R17, R169, R17 ;  /* 0x00000011a9117221 */ /* 0x000fc60000000000 */
[----:B------:R-:W0:Y:S04]  /*8e50*/  SHFL.BFLY PT, R22, R20, 0x2, 0x1f ;  /* 0x0c401f0014167f89 */ /* 0x000e2800000e0000 */
[----:B------:R-:W1:Y:S04]  /*8e60*/  SHFL.BFLY PT, R23, R21, 0x2, 0x1f ;  /* 0x0c401f0015177f89 */ /* 0x000e6800000e0000 */
[----:B------:R-:W5:Y:S04]  /*8e70*/  SHFL.BFLY PT, R19, R18, 0x2, 0x1f ;  /* 0x0c401f0012137f89 */ /* 0x000f6800000e0000 */
[----:B------:R-:W5:Y:S01]  /*8e80*/  SHFL.BFLY PT, R16, R17, 0x2, 0x1f ;  /* 0x0c401f0011107f89 */ /* 0x000f6200000e0000 */
[----:B0-----:R-:W-:Y:S01]  /*8e90*/  FADD R22, R20, R22 ;  /* 0x0000001614167221 */ /* 0x001fe20000000000 */
[----:B-1----:R-:W-:Y:S01]  /*8ea0*/  FADD R23, R21, R23 ;  /* 0x0000001715177221 */ /* 0x002fe20000000000 */
[----:B-----5:R-:W-:Y:S01]  /*8eb0*/  FADD R19, R18, R19 ;  /* 0x0000001312137221 */ /* 0x020fe20000000000 */
[----:B------:R-:W-:-:S03]  /*8ec0*/  FADD R16, R17, R16 ;  /* 0x0000001011107221 */ /* 0x000fc60000000000 */
[----:B------:R-:W0:Y:S04]  /*8ed0*/  SHFL.BFLY PT, R18, R23, 0x1, 0x1f ;  /* 0x0c201f0017127f89 */ /* 0x000e2800000e0000 */
[----:B------:R-:W1:Y:S04]  /*8ee0*/  SHFL.BFLY PT, R17, R22, 0x1, 0x1f ;  /* 0x0c201f0016117f89 */ /* 0x000e6800000e0000 */
[----:B------:R-:W5:Y:S04]  /*8ef0*/  SHFL.BFLY PT, R20, R19, 0x1, 0x1f ;  /* 0x0c201f0013147f89 */ /* 0x000f6800000e0000 */
[----:B------:R-:W5:Y:S01]  /*8f00*/  SHFL.BFLY PT, R21, R16, 0x1, 0x1f ;  /* 0x0c201f0010157f89 */ /* 0x000f6200000e0000 */
[----:B0-----:R-:W-:Y:S01]  /*8f10*/  FADD R18, R23, R18 ;  /* 0x0000001217127221 */ /* 0x001fe20000000000 */
[----:B------:R-:W-:Y:S01]  /*8f20*/  BAR.SYNC.DEFER_BLOCKING 0x0 ;  /* 0x0000000000007b1d */ /* 0x000fe20000010000 */
[----:B-1----:R-:W-:Y:S01]  /*8f30*/  FADD R17, R22, R17 ;  /* 0x0000001116117221 */ /* 0x002fe20000000000 */
[----:B-----5:R-:W-:Y:S01]  /*8f40*/  FADD R20, R19, R20 ;  /* 0x0000001413147221 */ /* 0x020fe20000000000 */
[----:B------:R-:W-:-:S03]  /*8f50*/  FADD R21, R16, R21 ;  /* 0x0000001510157221 */ /* 0x000fc60000000000 */
[----:B------:R-:W-:Y:S04]  /*8f60*/  @!P1 STS [R15], R17 ;  /* 0x000000110f009388 */ /* 0x000fe80000000800 */
[----:B------:R-:W-:Y:S04]  /*8f70*/  @!P1 STS [R15+0x100], R18 ;  /* 0x000100120f009388 */ /* 0x000fe80000000800 */
[----:B------:R-:W-:Y:S04]  /*8f80*/  @!P1 STS [R15+0x200], R20 ;  /* 0x000200140f009388 */ /* 0x000fe80000000800 */
[----:B------:R-:W-:Y:S01]  /*8f90*/  @!P1 STS [R15+0x300], R21 ;  /* 0x000300150f009388 */ /* 0x000fe20000000800 */
[----:B------:R-:W-:Y:S06]  /*8fa0*/  BAR.SYNC.DEFER_BLOCKING 0x0 ;  /* 0x0000000000007b1d */ /* 0x000fec0000010000 */
[----:B------:R-:W0:Y:S04]  /*8fb0*/  LDS R15, [R28] ;  /* 0x000000001c0f7984 */ /* 0x000e280000000800 */
[----:B0-----:R-:W0:Y:S02]  /*8fc0*/  SHFL.BFLY PT, R16, R15, 0x4, 0x1f ;  /* 0x0c801f000f107f89 */ /* 0x001e2400000e0000 */
[----:B0-----:R-:W-:-:S05]  /*8fd0*/  FADD R16, R15, R16 ;  /* 0x000000100f107221 */ /* 0x001fca0000000000 */
[----:B------:R-:W0:Y:S02]  /*8fe0*/  SHFL.BFLY PT, R15, R16, 0x2, 0x1f ;  /* 0x0c401f00100f7f89 */ /* 0x000e2400000e0000 */
[----:B0-----:R-:W-:-:S05]  /*8ff0*/  FADD R15, R16, R15 ;  /* 0x0000000f100f7221 */ /* 0x001fca0000000000 */
[----:B------:R-:W0:Y:S02]  /*9000*/  SHFL.BFLY PT, R16, R15, 0x1, 0x1f ;  /* 0x0c201f000f107f89 */ /* 0x000e2400000e0000 */
[----:B0-----:R-:W-:-:S05]  /*9010*/  FADD R16, R15, R16 ;  /* 0x000000100f107221 */ /* 0x001fca0000000000 */
[----:B------:R0:W-:Y:S04]  /*9020*/  @!P0 STS [R28], R16 ;  /* 0x000000101c008388 */ /* 0x0001e80000000800 */
[----:B0-----:R-:W5:Y:S01]  /*9030*/  LDL.64 R28, [R1+0x6a0] ;  /* 0x0006a000011c7983 */ /* 0x001f620000100a00 */
[C---:B------:R-:W-:Y:S01]  /*9040*/  IMAD.WIDE R16, R13.reuse, 0x2, R238 ;  /* 0x000000020d107825 */ /* 0x040fe200078e02ee */
[----:B------:R-:W-:Y:S03]  /*9050*/  BAR.SYNC.DEFER_BLOCKING 0x0 ;  /* 0x0000000000007b1d */ /* 0x000fe60000010000 */
[----:B------:R-:W-:-:S04]  /*9060*/  IMAD.WIDE R18, R13, 0x2, R240 ;  /* 0x000000020d127825 */ /* 0x000fc800078e02f0 */
[C---:B------:R-:W-:Y:S02]  /*9070*/  IMAD.WIDE R22, R13.reuse, 0x2, R96 ;  /* 0x000000020d167825 */ /* 0x040fe400078e0260 */
[----:B------:R-:W5:Y:S02]  /*9080*/  LDL.64 R96, [R1+0x238] ;  /* 0x0002380001607983 */ /* 0x000f640000100a00 */
[C---:B------:R-:W-:Y:S02]  /*9090*/  IMAD.WIDE R24, R13.reuse, 0x2, R232 ;  /* 0x000000020d187825 */ /* 0x040fe400078e02e8 */
[----:B------:R-:W5:Y:S02]  /*90a0*/  LDL.64 R232, [R1+0xa0] ;  /* 0x0000a00001e87983 */ /* 0x000f640000100a00 */
[C---:B---3--:R-:W-:Y:S02]  /*90b0*/  IMAD.WIDE R26, R13.reuse, 0x2, R26 ;  /* 0x000000020d1a7825 */ /* 0x048fe400078e021a */
[----:B------:R0:W3:Y:S04]  /*90c0*/  LDG.E.U16 R15, desc[UR10][R16.64] ;  /* 0x0000000a100f7981 */ /* 0x0000e8000c1e1500 */
[----:B------:R1:W3:Y:S04]  /*90d0*/  LDG.E.U16 R163, desc[UR10][R18.64] ;  /* 0x0000000a12a37981 */ /* 0x0002e8000c1e1500 */
[----:B------:R4:W3:Y:S01]  /*90e0*/  LDG.E.U16 R167, desc[UR10][R22.64] ;  /* 0x0000000a16a77981 */ /* 0x0008e2000c1e1500 */
[----:B0-----:R-:W-:-:S03]  /*90f0*/  IMAD.WIDE R16, R13, 0x2, R234 ;  /* 0x000000020d107825 */ /* 0x001fc600078e02ea */
[----:B------:R-:W3:Y:S01]  /*9100*/  LDL.64 R234, [R1+0xb0] ;  /* 0x0000b00001ea7983 */ /* 0x000ee20000100a00 */
[----:B-1----:R-:W-:-:S03]  /*9110*/  IMAD.WIDE R18, R13, 0x2, R230 ;  /* 0x000000020d127825 */ /* 0x002fc600078e02e6 */
[----:B------:R-:W3:Y:S01]  /*9120*/  LDG.E.U16 R16, desc[UR10][R16.64] ;  /* 0x0000000a10107981 */ /* 0x000ee2000c1e1500 */
[----:B----4-:R-:W-:-:S03]  /*9130*/  IMAD.WIDE R22, R13, 0x2, R228 ;  /* 0x000000020d167825 */ /* 0x010fc600078e02e4 */
[----:B------:R-:W4:Y:S01]  /*9140*/  LDG.E.U16 R18, desc[UR10][R18.64] ;  /* 0x0000000a12127981 */ /* 0x000f22000c1e1500 */
[----:B--2---:R-:W-:-:S03]  /*9150*/  IMAD.WIDE R34, R13, 0x2, R34 ;  /* 0x000000020d227825 */ /* 0x004fc600078e0222 */
[----:B------:R-:W2:Y:S04]  /*9160*/  LDL.64 R230, [R1+0x80] ;  /* 0x0000800001e67983 */ /* 0x000ea80000100a00 */
[----:B------:R0:W4:Y:S04]  /*9170*/  LDG.E.U16 R17, desc[UR10][R24.64] ;  /* 0x0000000a18117981 */ /* 0x000128000c1e1500 */
[----:B------:R1:W4:Y:S01]  /*9180*/  LDG.E.U16 R19, desc[UR10][R22.64] ;  /* 0x0000000a16137981 */ /* 0x000322000c1e1500 */
[----:B------:R-:W-:-:S03]  /*9190*/  IMAD.WIDE R20, R13, 0x2, R242 ;  /* 0x000000020d147825 */ /* 0x000fc600078e02f2 */
[----:B------:R-:W3:Y:S01]  /*91a0*/  LDL.64 R228, [R1] ;  /* 0x0000000001e47983 */ /* 0x000ee20000100a00 */
[----:B0-----:R-:W-:-:S03]  /*91b0*/  IMAD.WIDE R24, R13, 0x2, R36 ;  /* 0x000000020d187825 */ /* 0x001fc600078e0224 */
[----:B------:R-:W2:Y:S01]  /*91c0*/  LDL.64 R36, [R1+0x2e8] ;  /* 0x0002e80001247983 */ /* 0x000ea20000100a00 */
[----:B-1----:R-:W-:-:S03]  /*91d0*/  IMAD.WIDE R22, R13, 0x2, R44 ;  /* 0x000000020d167825 */ /* 0x002fc600078e022c */
[----:B------:R-:W4:Y:S04]  /*91e0*/  LDL.64 R44, [R1+0x2d8] ;  /* 0x0002d800012c7983 */ /* 0x000f280000100a00 */
[----:B------:R-:W3:Y:S04]  /*91f0*/  LDG.E.U16 R22, desc[UR10][R22.64] ;  /* 0x0000000a16167981 */ /* 0x000ee8000c1e1500 */
[----:B------:R-:W3:Y:S01]  /*9200*/  LDG.E.U16 R24, desc[UR10][R24.64] ;  /* 0x0000000a18187981 */ /* 0x000ee2000c1e1500 */
[----:B------:R-:W-:-:S03]  /*9210*/  IMAD.WIDE R32, R13, 0x2, R32 ;  /* 0x000000020d207825 */ /* 0x000fc600078e0220 */
[----:B------:R-:W3:Y:S01]  /*9220*/  LDG.E.U16 R165, desc[UR10][R20.64] ;  /* 0x0000000a14a57981 */ /* 0x000ee2000c1e1500 */
[----:B------:R-:W-:-:S03]  /*9230*/  IMAD.WIDE R38, R13, 0x2, R38 ;  /* 0x000000020d267825 */ /* 0x000fc600078e0226 */
[----:B------:R-:W3:Y:S04]  /*9240*/  LDL.64 R238, [R1+0x68] ;  /* 0x0000680001ee7983 */ /* 0x000ee80000100a00 */
[----:B------:R0:W3:Y:S01]  /*9250*/  LDG.E.U16 R25, desc[UR10][R26.64] ;  /* 0x0000000a1a197981 */ /* 0x0000e2000c1e1500 */
[----:B------:R-:W-:-:S03]  /*9260*/  IMAD.WIDE R40, R13, 0x2, R40 ;  /* 0x000000020d287825 */ /* 0x000fc600078e0228 */
[----:B------:R-:W3:Y:S01]  /*9270*/  LDL.64 R242, [R1+0x28] ;  /* 0x0000280001f27983 */ /* 0x000ee20000100a00 */
[----:B------:R-:W-:-:S03]  /*9280*/  IMAD.WIDE R116, R13, 0x2, R116 ;  /* 0x000000020d747825 */ /* 0x000fc600078e0274 */
[----:B------:R-:W3:Y:S01]  /*9290*/  LDL.64 R240, [R1+0x8] ;  /* 0x0000080001f07983 */ /* 0x000ee20000100a00 */
[----:B0-----:R-:W-:-:S03]  /*92a0*/  IMAD.WIDE R26, R13, 0x2, R88 ;  /* 0x000000020d1a7825 */ /* 0x001fc600078e0258 */
[----:B------:R-:W3:Y:S04]  /*92b0*/  LDL.64 R88, [R1+0x2a0] ;  /* 0x0002a00001587983 */ /* 0x000ee80000100a00 */
[----:B------:R-:W3:Y:S01]  /*92c0*/  LDG.E.U16 R26, desc[UR10][R26.64] ;  /* 0x0000000a1a1a7981 */ /* 0x000ee2000c1e1500 */
[----:B-----5:R-:W-:-:S03]  /*92d0*/  IMAD.WIDE R28, R13, 0x2, R28 ;  /* 0x000000020d1c7825 */ /* 0x020fc600078e021c */
[----:B------:R-:W5:Y:S04]  /*92e0*/  LDG.E.U16 R27, desc[UR10][R34.64] ;  /* 0x0000000a221b7981 */ /* 0x000f68000c1e1500 */
[----:B------:R0:W5:Y:S02]  /*92f0*/  LDG.E.U16 R23, desc[UR10][R28.64] ;  /* 0x0000000a1c177981 */ /* 0x000164000c1e1500 */
[C---:B0-----:R-:W-:Y:S02]  /*9300*/  IMAD.WIDE R28, R13.reuse, 0x2, R42 ;  /* 0x000000020d1c7825 */ /* 0x041fe400078e022a */
[----:B------:R-:W5:Y:S02]  /*9310*/  LDL.64 R42, [R1+0x2c8] ;  /* 0x0002c800012a7983 */ /* 0x000f640000100a00 */
[----:B------:R-:W-:-:S02]  /*9320*/  IMAD.WIDE R34, R13, 0x2, R46 ;  /* 0x000000020d227825 */ /* 0x000fc400078e022e */
[----:B------:R-:W5:Y:S02]  /*9330*/  LDL.64 R46, [R1+0x298] ;  /* 0x00029800012e7983 */ /* 0x000f640000100a00 */
[C---:B------:R-:W-:Y:S02]  /*9340*/  IMAD.WIDE R20, R13.reuse, 0x2, R224 ;  /* 0x000000020d147825 */ /* 0x040fe400078e02e0 */
[----:B------:R-:W5:Y:S04]  /*9350*/  LDG.E.U16 R28, desc[UR10][R28.64] ;  /* 0x0000000a1c1c7981 */ /* 0x000f68000c1e1500 */
[----:B------:R-:W5:Y:S04]  /*9360*/  LDG.E.U16 R34, desc[UR10][R34.64] ;  /* 0x0000000a22227981 */ /* 0x000f68000c1e1500 */
[----:B------:R-:W5:Y:S04]  /*9370*/  LDG.E.U16 R20, desc[UR10][R20.64] ;  /* 0x0000000a14147981 */ /* 0x000f68000c1e1500 */
[----:B------:R0:W5:Y:S01]  /*9380*/  LDG.E.U16 R29, desc[UR10][R32.64] ;  /* 0x0000000a201d7981 */ /* 0x000162000c1e1500 */
[----:B------:R-:W-:-:S03]  /*9390*/  IMAD.WIDE R96, R13, 0x2, R96 ;  /* 0x000000020d607825 */ /* 0x000fc600078e0260 */
[----:B------:R-:W5:Y:S04]  /*93a0*/  LDL.64 R224, [R1+0x120] ;  /* 0x0001200001e07983 */ /* 0x000f680000100a00 */
[----:B------:R1:W5:Y:S01]  /*93b0*/  LDG.E.U16 R21, desc[UR10][R30.64] ;  /* 0x0000000a1e157981 */ /* 0x000362000c1e1500 */
[----:B0-----:R-:W-:-:S03]  /*93c0*/  IMAD.WIDE R32, R13, 0x2, R48 ;  /* 0x000000020d207825 */ /* 0x001fc600078e0230 */
[----:B------:R-:W5:Y:S04]  /*93d0*/  LDL.64 R48, [R1+0x2a8] ;  /* 0x0002a80001307983 */ /* 0x000f680000100a00 */
[----:B------:R-:W5:Y:S01]  /*93e0*/  LDG.E.U16 R32, desc[UR10][R32.64] ;  /* 0x0000000a20207981 */ /* 0x000f62000c1e1500 */
[----:B-1----:R-:W-:-:S03]  /*93f0*/  IMAD.WIDE R30, R13, 0x2, R50 ;  /* 0x000000020d1e7825 */ /* 0x002fc600078e0232 */
[----:B------:R-:W5:Y:S04]  /*9400*/  LDL.64 R50, [R1+0x2b8] ;  /* 0x0002b80001327983 */ /* 0x000f680000100a00 */
[----:B------:R-:W5:Y:S04]  /*9410*/  LDG.E.U16 R30, desc[UR10][R30.64] ;  /* 0x0000000a1e1e7981 */ /* 0x000f68000c1e1500 */
[----:B------:R-:W5:Y:S04]  /*9420*/  LDG.E.U16 R33, desc[UR10][R38.64] ;  /* 0x0000000a26217981 */ /* 0x000f68000c1e1500 */
[----:B------:R-:W5:Y:S01]  /*9430*/  LDG.E.U16 R31, desc[UR10][R40.64] ;  /* 0x0000000a281f7981 */ /* 0x000f62000c1e1500 */
[----:B--2---:R-:W-:-:S05]  /*9440*/  IMAD.WIDE R36, R13, 0x2, R36 ;  /* 0x000000020d247825 */ /* 0x004fca00078e0224 */
[----:B------:R0:W2:Y:S01]  /*9450*/  LDG.E.U16 R35, desc[UR10][R36.64] ;  /* 0x0000000a24237981 */ /* 0x0000a2000c1e1500 */
[----:B----4-:R-:W-:-:S04]  /*9460*/  IMAD.WIDE R44, R13, 0x2, R44 ;  /* 0x000000020d2c7825 */ /* 0x010fc800078e022c */
[C---:B0-----:R-:W-:Y:S02]  /*9470*/  IMAD.WIDE R36, R13.reuse, 0x2, R54 ;  /* 0x000000020d247825 */ /* 0x041fe400078e0236 */
[----:B------:R-:W4:Y:S02]  /*9480*/  LDL.64 R54, [R1+0x288] ;  /* 0x0002880001367983 */ /* 0x000f240000100a00 */
[C---:B------:R-:W-:Y:S02]  /*9490*/  IMAD.WIDE R38, R13.reuse, 0x2, R52 ;  /* 0x000000020d267825 */ /* 0x040fe400078e0234 */
[----:B------:R-:W2:Y:S04]  /*94a0*/  LDG.E.U16 R36, desc[UR10][R36.64] ;  /* 0x0000000a24247981 */ /* 0x000ea8000c1e1500 */
[----:B------:R-:W2:Y:S04]  /*94b0*/  LDL.64 R52, [R1+0x278] ;  /* 0x0002780001347983 */ /* 0x000ea80000100a00 */
[----:B------:R-:W2:Y:S04]  /*94c0*/  LDG.E.U16 R38, desc[UR10][R38.64] ;  /* 0x0000000a26267981 */ /* 0x000ea8000c1e1500 */
[----:B------:R3:W2:Y:S02]  /*94d0*/  LDG.E.U16 R37, desc[UR10][R44.64] ;  /* 0x0000000a2c257981 */ /* 0x0006a4000c1e1500 */
[----:B---3--:R-:W-:-:S02]  /*94e0*/  IMAD.WIDE R44, R13, 0x2, R88 ;  /* 0x000000020d2c7825 */ /* 0x008fc400078e0258 */
[----:B------:R-:W3:Y:S02]  /*94f0*/  LDL.64 R88, [R1+0x248] ;  /* 0x0002480001587983 */ /* 0x000ee40000100a00 */
[C---:B-----5:R-:W-:Y:S02]  /*9500*/  IMAD.WIDE R42, R13.reuse, 0x2, R42 ;  /* 0x000000020d2a7825 */ /* 0x060fe400078e022a */
[----:B------:R-:W5:Y:S04]  /*9510*/  LDG.E.U16 R44, desc[UR10][R44.64] ;  /* 0x0000000a2c2c7981 */ /* 0x000f68000c1e1500 */
[----:B------:R0:W5:Y:S02]  /*9520*/  LDG.E.U16 R39, desc[UR10][R42.64] ;  /* 0x0000000a2a277981 */ /* 0x000164000c1e1500 */
[----:B0-----:R-:W-:-:S02]  /*9530*/  IMAD.WIDE R42, R13, 0x2, R90 ;  /* 0x000000020d2a7825 */ /* 0x001fc400078e025a */
[----:B------:R-:W5:Y:S02]  /*9540*/  LDL.64 R90, [R1+0x258] ;  /* 0x00025800015a7983 */ /* 0x000f640000100a00 */
[C---:B------:R-:W-:Y:S02]  /*9550*/  IMAD.WIDE R40, R13.reuse, 0x2, R92 ;  /* 0x000000020d287825 */ /* 0x040fe400078e025c */
[----:B------:R-:W5:Y:S02]  /*9560*/  LDL.64 R92, [R1+0x268] ;  /* 0x00026800015c7983 */ /* 0x000f640000100a00 */
[C---:B------:R-:W-:Y:S02]  /*9570*/  IMAD.WIDE R46, R13.reuse, 0x2, R46 ;  /* 0x000000020d2e7825 */ /* 0x040fe400078e022e */
[----:B------:R-:W5:Y:S04]  /*9580*/  LDG.E.U16 R42, desc[UR10][R42.64] ;  /* 0x0000000a2a2a7981 */ /* 0x000f68000c1e1500 */
[----:B------:R0:W5:Y:S01]  /*9590*/  LDG.E.U16 R45, desc[UR10][R46.64] ;  /* 0x0000000a2e2d7981 */ /* 0x000162000c1e1500 */
[----:B------:R-:W-:-:S03]  /*95a0*/  IMAD.WIDE R48, R13, 0x2, R48 ;  /* 0x000000020d307825 */ /* 0x000fc600078e0230 */
[----:B------:R-:W5:Y:S04]  /*95b0*/  LDG.E.U16 R40, desc[UR10][R40.64] ;  /* 0x0000000a28287981 */ /* 0x000f68000c1e1500 */
[----:B------:R1:W5:Y:S01]  /*95c0*/  LDG.E.U16 R43, desc[UR10][R48.64] ;  /* 0x0000000a302b7981 */ /* 0x000362000c1e1500 */
[----:B0-----:R-:W-:-:S03]  /*95d0*/  IMAD.WIDE R46, R13, 0x2, R94 ;  /* 0x000000020d2e7825 */ /* 0x001fc600078e025e */
[----:B------:R-:W5:Y:S01]  /*95e0*/  LDL.64 R94, [R1+0x228] ;  /* 0x00022800015e7983 */ /* 0x000f620000100a00 */
[----:B------:R-:W-:-:S03]  /*95f0*/  IMAD.WIDE R50, R13, 0x2, R50 ;  /* 0x000000020d327825 */ /* 0x000fc600078e0232 */
[----:B------:R-:W5:Y:S01]  /*9600*/  LDG.E.U16 R46, desc[UR10][R46.64] ;  /* 0x0000000a2e2e7981 */ /* 0x000f62000c1e1500 */
[----:B-1----:R-:W-:-:S03]  /*9610*/  IMAD.WIDE R48, R13, 0x2, R108 ;  /* 0x000000020d307825 */ /* 0x002fc600078e026c */
[----:B------:R-:W5:Y:S04]  /*9620*/  LDL.64 R108, [R1+0x210] ;  /* 0x00021000016c7983 */ /* 0x000f680000100a00 */
[----:B------:R0:W5:Y:S04]  /*9630*/  LDG.E.U16 R41, desc[UR10][R50.64] ;  /* 0x0000000a32297981 */ /* 0x000168000c1e1500 */
[----:B------:R-:W5:Y:S01]  /*9640*/  LDG.E.U16 R48, desc[UR10][R48.64] ;  /* 0x0000000a30307981 */ /* 0x000f62000c1e1500 */
[----:B0-----:R-:W-:-:S03]  /*9650*/  IMAD.WIDE R50, R13, 0x2, R102 ;  /* 0x000000020d327825 */ /* 0x001fc600078e0266 */
[----:B------:R-:W5:Y:S04]  /*9660*/  LDL.64 R102, [R1+0x218] ;  /* 0x0002180001667983 */ /* 0x000f680000100a00 */
[----:B------:R-:W5:Y:S01]  /*9670*/  LDG.E.U16 R50, desc[UR10][R50.64] ;  /* 0x0000000a32327981 */ /* 0x000f62000c1e1500 */
[----:B----4-:R-:W-:-:S05]  /*9680*/  IMAD.WIDE R54, R13, 0x2, R54 ;  /* 0x000000020d367825 */ /* 0x010fca00078e0236 */
[----:B------:R0:W4:Y:S01]  /*9690*/  LDG.E.U16 R47, desc[UR10][R54.64] ;  /* 0x0000000a362f7981 */ /* 0x000122000c1e1500 */
[----:B--2---:R-:W-:-:S05]  /*96a0*/  IMAD.WIDE R52, R13, 0x2, R52 ;  /* 0x000000020d347825 */ /* 0x004fca00078e0234 */
[----:B------:R1:W2:Y:S01]  /*96b0*/  LDG.E.U16 R49, desc[UR10][R52.64] ;  /* 0x0000000a34317981 */ /* 0x0002a2000c1e1500 */
[----:B0-----:R-:W-:-:S03]  /*96c0*/  IMAD.WIDE R54, R13, 0x2, R98 ;  /* 0x000000020d367825 */ /* 0x001fc600078e0262 */
[----:B------:R-:W4:Y:S04]  /*96d0*/  LDL.64 R98, [R1+0x1f8] ;  /* 0x0001f80001627983 */ /* 0x000f280000100a00 */
[----:B------:R-:W2:Y:S01]  /*96e0*/  LDG.E.U16 R54, desc[UR10][R54.64] ;  /* 0x0000000a36367981 */ /* 0x000ea2000c1e1500 */
[----:B-1----:R-:W-:-:S03]  /*96f0*/  IMAD.WIDE R52, R13, 0x2, R100 ;  /* 0x000000020d347825 */ /* 0x002fc600078e0264 */
[----:B------:R-:W2:Y:S01]  /*9700*/  LDL.64 R100, [R1+0x208] ;  /* 0x0002080001647983 */ /* 0x000ea20000100a00 */
[----:B---3--:R-:W-:-:S03]  /*9710*/  IMAD.WIDE R88, R13, 0x2, R88 ;  /* 0x000000020d587825 */ /* 0x008fc600078e0258 */
[----:B------:R-:W3:Y:S04]  /*9720*/  LDG.E.U16 R52, desc[UR10][R52.64] ;  /* 0x0000000a34347981 */ /* 0x000ee8000c1e1500 */
[----:B------:R0:W3:Y:S02]  /*9730*/  LDG.E.U16 R55, desc[UR10][R88.64] ;  /* 0x0000000a58377981 */ /* 0x0000e4000c1e1500 */
[C---:B0-----:R-:W-:Y:S02]  /*9740*/  IMAD.WIDE R88, R13.reuse, 0x2, R106 ;  /* 0x000000020d587825 */ /* 0x041fe400078e026a */
[----:B------:R-:W3:Y:S04]  /*9750*/  LDL.64 R106, [R1+0x1e8] ;  /* 0x0001e800016a7983 */ /* 0x000ee80000100a00 */
[----:B------:R-:W3:Y:S04]  /*9760*/  LDG.E.U16 R88, desc[UR10][R88.64] ;  /* 0x0000000a58587981 */ /* 0x000ee8000c1e1500 */
[----:B------:R-:W3:Y:S01]  /*9770*/  LDG.E.U16 R89, desc[UR10][R96.64] ;  /* 0x0000000a60597981 */ /* 0x000ee2000c1e1500 */
[----:B-----5:R-:W-:-:S05]  /*9780*/  IMAD.WIDE R90, R13, 0x2, R90 ;  /* 0x000000020d5a7825 */ /* 0x020fca00078e025a */
[----:B------:R0:W5:Y:S02]  /*9790*/  LDG.E.U16 R53, desc[UR10][R90.64] ;  /* 0x0000000a5a357981 */ /* 0x000164000c1e1500 */
[C---:B0-----:R-:W-:Y:S02]  /*97a0*/  IMAD.WIDE R90, R13.reuse, 0x2, R104 ;  /* 0x000000020d5a7825 */ /* 0x041fe400078e0268 */
[----:B------:R-:W5:Y:S02]  /*97b0*/  LDL.64 R104, [R1+0x1d8] ;  /* 0x0001d80001687983 */ /* 0x000f640000100a00 */
[C---:B------:R-:W-:Y:S02]  /*97c0*/  IMAD.WIDE R92, R13.reuse, 0x2, R92 ;  /* 0x000000020d5c7825 */ /* 0x040fe400078e025c */
[----:B------:R-:W5:Y:S04]  /*97d0*/  LDG.E.U16 R90, desc[UR10][R90.64] ;  /* 0x0000000a5a5a7981 */ /* 0x000f68000c1e1500 */
[----:B------:R0:W5:Y:S01]  /*97e0*/  LDG.E.U16 R51, desc[UR10][R92.64] ;  /* 0x0000000a5c337981 */ /* 0x000162000c1e1500 */
[----:B------:R-:W-:-:S04]  /*97f0*/  IMAD.WIDE R94, R13, 0x2, R94 ;  /* 0x000000020d5e7825 */ /* 0x000fc800078e025e */
[C---:B------:R-:W-:Y:S01]  /*9800*/  IMAD.WIDE R96, R13.reuse, 0x2, R114 ;  /* 0x000000020d607825 */ /* 0x040fe200078e0272 */
[----:B------:R1:W5:Y:S03]  /*9810*/  LDG.E.U16 R91, desc[UR10][R94.64] ;  /* 0x0000000a5e5b7981 */ /* 0x000366000c1e1500 */
[C---:B0-----:R-:W-:Y:S01]  /*9820*/  IMAD.WIDE R92, R13.reuse, 0x2, R110 ;  /* 0x000000020d5c7825 */ /* 0x041fe200078e026e */
[----:B------:R-:W5:Y:S04]  /*9830*/  LDL.64 R114, [R1+0x188] ;  /* 0x0001880001727983 */ /* 0x000f680000100a00 */
[----:B------:R-:W5:Y:S01]  /*9840*/  LDL.64 R110, [R1+0x1b8] ;  /* 0x0001b800016e7983 */ /* 0x000f620000100a00 */
[----:B-1----:R-:W-:-:S03]  /*9850*/  IMAD.WIDE R94, R13, 0x2, R108 ;  /* 0x000000020d5e7825 */ /* 0x002fc600078e026c */
[----:B------:R-:W5:Y:S01]  /*9860*/  LDL.64 R108, [R1+0x1a8] ;  /* 0x0001a800016c7983 */ /* 0x000f620000100a00 */
[----:B------:R-:W-:-:S03]  /*9870*/  IMAD.WIDE R102, R13, 0x2, R102 ;  /* 0x000000020d667825 */ /* 0x000fc600078e0266 */
[----:B------:R-:W5:Y:S04]  /*9880*/  LDG.E.U16 R96, desc[UR10][R96.64] ;  /* 0x0000000a60607981 */ /* 0x000f68000c1e1500 */
[----:B------:R-:W5:Y:S04]  /*9890*/  LDG.E.U16 R92, desc[UR10][R92.64] ;  /* 0x0000000a5c5c7981 */ /* 0x000f68000c1e1500 */
[----:B------:R-:W5:Y:S04]  /*98a0*/  LDG.E.U16 R94, desc[UR10][R94.64] ;  /* 0x0000000a5e5e7981 */ /* 0x000f68000c1e1500 */
[----:B------:R0:W5:Y:S01]  /*98b0*/  LDG.E.U16 R93, desc[UR10][R102.64] ;  /* 0x0000000a665d7981 */ /* 0x000162000c1e1500 */
[----:B----4-:R-:W-:-:S05]  /*98c0*/  IMAD.WIDE R98, R13, 0x2, R98 ;  /* 0x000000020d627825 */ /* 0x010fca00078e0262 */
[----:B------:R1:W4:Y:S01]  /*98d0*/  LDG.E.U16 R97, desc[UR10][R98.64] ;  /* 0x0000000a62617981 */ /* 0x000322000c1e1500 */
[----:B0-----:R-:W-:-:S03]  /*98e0*/  IMAD.WIDE R102, R13, 0x2, R154 ;  /* 0x000000020d667825 */ /* 0x001fc600078e029a */
[----:B------:R-:W4:Y:S01]  /*98f0*/  LDL.64 R154, [R1+0x178] ;  /* 0x00017800019a7983 */ /* 0x000f220000100a00 */
[----:B--2---:R-:W-:-:S03]  /*9900*/  IMAD.WIDE R100, R13, 0x2, R100 ;  /* 0x000000020d647825 */ /* 0x004fc600078e0264 */
[----:B------:R-:W2:Y:S01]  /*9910*/  LDG.E.U16 R102, desc[UR10][R102.64] ;  /* 0x0000000a66667981 */ /* 0x000ea2000c1e1500 */
[----:B-1----:R-:W-:-:S03]  /*9920*/  IMAD.WIDE R98, R13, 0x2, R156 ;  /* 0x000000020d627825 */ /* 0x002fc600078e029c */
[----:B------:R-:W2:Y:S04]  /*9930*/  LDL.64 R156, [R1+0x180] ;  /* 0x00018000019c7983 */ /* 0x000ea80000100a00 */
[----:B------:R0:W2:Y:S04]  /*9940*/  LDG.E.U16 R95, desc[UR10][R100.64] ;  /* 0x0000000a645f7981 */ /* 0x0000a8000c1e1500 */
[----:B------:R-:W2:Y:S01]  /*9950*/  LDG.E.U16 R98, desc[UR10][R98.64] ;  /* 0x0000000a62627981 */ /* 0x000ea2000c1e1500 */
[----:B---3--:R-:W-:-:S03]  /*9960*/  IMAD.WIDE R106, R13, 0x2, R106 ;  /* 0x000000020d6a7825 */ /* 0x008fc600078e026a */
[----:B------:R-:W3:Y:S01]  /*9970*/  LDG.E.U16 R103, desc[UR10][R112.64] ;  /* 0x0000000a70677981 */ /* 0x000ee2000c1e1500 */
[----:B0-----:R-:W-:-:S03]  /*9980*/  IMAD.WIDE R100, R13, 0x2, R160 ;  /* 0x000000020d647825 */ /* 0x001fc600078e02a0 */
[----:B------:R-:W3:Y:S04]  /*9990*/  LDL.64 R160, [R1+0x160] ;  /* 0x0001600001a07983 */ /* 0x000ee80000100a00 */
[----:B------:R0:W3:Y:S04]  /*99a0*/  LDG.E.U16 R99, desc[UR10][R106.64] ;  /* 0x0000000a6a637981 */ /* 0x0000e8000c1e1500 */
[----:B------:R-:W3:Y:S01]  /*99b0*/  LDG.E.U16 R100, desc[UR10][R100.64] ;  /* 0x0000000a64647981 */ /* 0x000ee2000c1e1500 */
[----:B0-----:R-:W-:-:S03]  /*99c0*/  IMAD.WIDE R106, R13, 0x2, R118 ;  /* 0x000000020d6a7825 */ /* 0x001fc600078e0276 */
[----:B------:R-:W3:Y:S04]  /*99d0*/  LDL.64 R118, [R1+0x158] ;  /* 0x0001580001767983 */ /* 0x000ee80000100a00 */
[----:B------:R-:W3:Y:S01]  /*99e0*/  LDG.E.U16 R106, desc[UR10][R106.64] ;  /* 0x0000000a6a6a7981 */ /* 0x000ee2000c1e1500 */
[----:B-----5:R-:W-:-:S05]  /*99f0*/  IMAD.WIDE R104, R13, 0x2, R104 ;  /* 0x000000020d687825 */ /* 0x020fca00078e0268 */
[----:B------:R0:W5:Y:S02]  /*9a00*/  LDG.E.U16 R101, desc[UR10][R104.64] ;  /* 0x0000000a68657981 */ /* 0x000164000c1e1500 */
[C---:B0-----:R-:W-:Y:S02]  /*9a10*/  IMAD.WIDE R104, R13.reuse, 0x2, R120 ;  /* 0x000000020d687825 */ /* 0x041fe400078e0278 */
[----:B------:R-:W5:Y:S04]  /*9a20*/  LDL.64 R120, [R1+0x168] ;  /* 0x0001680001787983 */ /* 0x000f680000100a00 */
[----:B------:R-:W5:Y:S01]  /*9a30*/  LDG.E.U16 R104, desc[UR10][R104.64] ;  /* 0x0000000a68687981 */ /* 0x000f62000c1e1500 */
[----:B------:R-:W-:-:S04]  /*9a40*/  IMAD.WIDE R110, R13, 0x2, R110 ;  /* 0x000000020d6e7825 */ /* 0x000fc800078e026e */
[C---:B------:R-:W-:Y:S01]  /*9a50*/  IMAD.WIDE R114, R13.reuse, 0x2, R114 ;  /* 0x000000020d727825 */ /* 0x040fe200078e0272 */
[----:B------:R0:W5:Y:S03]  /*9a60*/  LDG.E.U16 R105, desc[UR10][R110.64] ;  /* 0x0000000a6e697981 */ /* 0x000166000c1e1500 */
[----:B------:R-:W-:-:S05]  /*9a70*/  IMAD.WIDE R108, R13, 0x2, R108 ;  /* 0x000000020d6c7825 */ /* 0x000fca00078e026c */
[----:B------:R1:W5:Y:S01]  /*9a80*/  LDG.E.U16 R107, desc[UR10][R108.64] ;  /* 0x0000000a6c6b7981 */ /* 0x000362000c1e1500 */
[----:B0-----:R-:W-:-:S03]  /*9a90*/  IMAD.WIDE R110, R13, 0x2, R158 ;  /* 0x000000020d6e7825 */ /* 0x001fc600078e029e */
[----:B------:R-:W5:Y:S04]  /*9aa0*/  LDL.64 R158, [R1+0x148] ;  /* 0x00014800019e7983 */ /* 0x000f680000100a00 */
[----:B------:R-:W5:Y:S01]  /*9ab0*/  LDG.E.U16 R110, desc[UR10][R110.64] ;  /* 0x0000000a6e6e7981 */ /* 0x000f62000c1e1500 */
[----:B-1----:R-:W-:-:S03]  /*9ac0*/  IMAD.WIDE R108, R13, 0x2, R204 ;  /* 0x000000020d6c7825 */ /* 0x002fc600078e02cc */
[----:B------:R-:W5:Y:S04]  /*9ad0*/  LDL.64 R204, [R1+0x118] ;  /* 0x0001180001cc7983 */ /* 0x000f680000100a00 */
[----:B------:R-:W5:Y:S04]  /*9ae0*/  LDG.E.U16 R108, desc[UR10][R108.64] ;  /* 0x0000000a6c6c7981 */ /* 0x000f68000c1e1500 */
[----:B------:R0:W5:Y:S01]  /*9af0*/  LDG.E.U16 R111, desc[UR10][R114.64] ;  /* 0x0000000a726f7981 */ /* 0x000162000c1e1500 */
[----:B----4-:R-:W-:-:S03]  /*9b00*/  IMAD.WIDE R154, R13, 0x2, R154 ;  /* 0x000000020d9a7825 */ /* 0x010fc600078e029a */
[----:B------:R3:W4:Y:S01]  /*9b10*/  LDG.E.U16 R109, desc[UR10][R116.64] ;  /* 0x0000000a746d7981 */ /* 0x000722000c1e1500 */
[----:B0-----:R-:W-:-:S03]  /*9b20*/  IMAD.WIDE R114, R13, 0x2, R198 ;  /* 0x000000020d727825 */ /* 0x001fc600078e02c6 */
[----:B------:R-:W4:Y:S01]  /*9b30*/  LDL.64 R198, [R1+0x128] ;  /* 0x0001280001c67983 */ /* 0x000f220000100a00 */
[----:B--2---:R-:W-:-:S03]  /*9b40*/  IMAD.WIDE R112, R13, 0x2, R156 ;  /* 0x000000020d707825 */ /* 0x004fc600078e029c */
[----:B------:R-:W2:Y:S04]  /*9b50*/  LDL.64 R156, [R1+0x138] ;  /* 0x00013800019c7983 */ /* 0x000ea80000100a00 */
[----:B------:R-:W2:Y:S04]  /*9b60*/  LDG.E.U16 R112, desc[UR10][R112.64] ;  /* 0x0000000a70707981 */ /* 0x000ea8000c1e1500 */
[----:B------:R-:W2:Y:S01]  /*9b70*/  LDG.E.U16 R114, desc[UR10][R114.64] ;  /* 0x0000000a72727981 */ /* 0x000ea2000c1e1500 */
[----:B---3--:R-:W-:-:S03]  /*9b80*/  IMAD.WIDE R116, R13, 0x2, R160 ;  /* 0x000000020d747825 */ /* 0x008fc600078e02a0 */
[----:B------:R0:W3:Y:S04]  /*9b90*/  LDG.E.U16 R113, desc[UR10][R154.64] ;  /* 0x0000000a9a717981 */ /* 0x0000e8000c1e1500 */
[----:B------:R-:W3:Y:S04]  /*9ba0*/  LDL.64 R160, [R1+0x110] ;  /* 0x0001100001a07983 */ /* 0x000ee80000100a00 */
[----:B------:R-:W3:Y:S01]  /*9bb0*/  LDG.E.U16 R116, desc[UR10][R116.64] ;  /* 0x0000000a74747981 */ /* 0x000ee2000c1e1500 */
[----:B0-----:R-:W-:-:S03]  /*9bc0*/  IMAD.WIDE R154, R13, 0x2, R208 ;  /* 0x000000020d9a7825 */ /* 0x001fc600078e02d0 */
[----:B------:R-:W3:Y:S01]  /*9bd0*/  LDL.64 R208, [R1+0xf0] ;  /* 0x0000f00001d07983 */ /* 0x000ee20000100a00 */
[----:B------:R-:W-:-:S03]  /*9be0*/  IMAD.WIDE R118, R13, 0x2, R118 ;  /* 0x000000020d767825 */ /* 0x000fc600078e0276 */
[----:B------:R-:W3:Y:S04]  /*9bf0*/  LDG.E.U16 R162, desc[UR10][R154.64] ;  /* 0x0000000a9aa27981 */ /* 0x000ee8000c1e1500 */
[----:B------:R0:W3:Y:S02]  /*9c00*/  LDG.E.U16 R117, desc[UR10][R118.64] ;  /* 0x0000000a76757981 */ /* 0x0000e4000c1e1500 */
[C---:B0-----:R-:W-:Y:S02]  /*9c10*/  IMAD.WIDE R118, R13.reuse, 0x2, R212 ;  /* 0x000000020d767825 */ /* 0x041fe400078e02d4 */
[----:B------:R-:W3:Y:S04]  /*9c20*/  LDL.64 R212, [R1+0xf8] ;  /* 0x0000f80001d47983 */ /* 0x000ee80000100a00 */
[----:B------:R-:W3:Y:S01]  /*9c30*/  LDG.E.U16 R118, desc[UR10][R118.64] ;  /* 0x0000000a76767981 */ /* 0x000ee2000c1e1500 */
[----:B-----5:R-:W-:-:S05]  /*9c40*/  IMAD.WIDE R120, R13, 0x2, R120 ;  /* 0x000000020d787825 */ /* 0x020fca00078e0278 */
[----:B------:R0:W5:Y:S02]  /*9c50*/  LDG.E.U16 R115, desc[UR10][R120.64] ;  /* 0x0000000a78737981 */ /* 0x000164000c1e1500 */
[C---:B0-----:R-:W-:Y:S02]  /*9c60*/  IMAD.WIDE R120, R13.reuse, 0x2, R220 ;  /* 0x000000020d787825 */ /* 0x041fe400078e02dc */
[----:B------:R-:W5:Y:S04]  /*9c70*/  LDL.64 R220, [R1+0xe0] ;  /* 0x0000e00001dc7983 */ /* 0x000f680000100a00 */
[----:B------:R-:W5:Y:S01]  /*9c80*/  LDG.E.U16 R120, desc[UR10][R120.64] ;  /* 0x0000000a78787981 */ /* 0x000f62000c1e1500 */
[----:B------:R-:W-:-:S05]  /*9c90*/  IMAD.WIDE R158, R13, 0x2, R158 ;  /* 0x000000020d9e7825 */ /* 0x000fca00078e029e */
[----:B------:R0:W5:Y:S02]  /*9ca0*/  LDG.E.U16 R119, desc[UR10][R158.64] ;  /* 0x0000000a9e777981 */ /* 0x000164000c1e1500 */
[C---:B0-----:R-:W-:Y:S02]  /*9cb0*/  IMAD.WIDE R158, R13.reuse, 0x2, R204 ;  /* 0x000000020d9e7825 */ /* 0x041fe400078e02cc */
[----:B------:R-:W5:Y:S04]  /*9cc0*/  LDL.64 R204, [R1+0xc0] ;  /* 0x0000c00001cc7983 */ /* 0x000f680000100a00 */
[----:B------:R-:W5:Y:S01]  /*9cd0*/  LDG.E.U16 R168, desc[UR10][R158.64] ;  /* 0x0000000a9ea87981 */ /* 0x000f62000c1e1500 */
[----:B----4-:R-:W-:-:S03]  /*9ce0*/  IMAD.WIDE R154, R13, 0x2, R198 ;  /* 0x000000020d9a7825 */ /* 0x010fc600078e02c6 */
[----:B------:R-:W4:Y:S01]  /*9cf0*/  LDL.64 R198, [R1+0xd8] ;  /* 0x0000d80001c67983 */ /* 0x000f220000100a00 */
[----:B--2---:R-:W-:-:S03]  /*9d00*/  IMAD.WIDE R156, R13, 0x2, R156 ;  /* 0x000000020d9c7825 */ /* 0x004fc600078e029c */
[----:B------:R0:W2:Y:S04]  /*9d10*/  LDG.E.U16 R164, desc[UR10][R154.64] ;  /* 0x0000000a9aa47981 */ /* 0x0000a8000c1e1500 */
[----:B------:R1:W2:Y:S01]  /*9d20*/  LDG.E.U16 R121, desc[UR10][R156.64] ;  /* 0x0000000a9c797981 */ /* 0x0002a2000c1e1500 */
[----:B0-----:R-:W-:-:S03]  /*9d30*/  IMAD.WIDE R154, R13, 0x2, R216 ;  /* 0x000000020d9a7825 */ /* 0x001fc600078e02d8 */
[----:B------:R-:W2:Y:S01]  /*9d40*/  LDL.64 R216, [R1+0x60] ;  /* 0x0000600001d87983 */ /* 0x000ea20000100a00 */
[----:B-1----:R-:W-:-:S03]  /*9d50*/  IMAD.WIDE R156, R13, 0x2, R224 ;  /* 0x000000020d9c7825 */ /* 0x002fc600078e02e0 */
[----:B------:R-:W2:Y:S01]  /*9d60*/  LDL.64 R224, [R1+0xb8] ;  /* 0x0000b80001e07983 */ /* 0x000ea20000100a00 */
[----:B---3--:R-:W-:-:S03]  /*9d70*/  IMAD.WIDE R160, R13, 0x2, R160 ;  /* 0x000000020da07825 */ /* 0x008fc600078e02a0 */
[----:B------:R0:W3:Y:S04]  /*9d80*/  LDG.E.U16 R166, desc[UR10][R156.64] ;  /* 0x0000000a9ca67981 */ /* 0x0000e8000c1e1500 */
[----:B------:R-:W3:Y:S01]  /*9d90*/  LDG.E.U16 R160, desc[UR10][R160.64] ;  /* 0x0000000aa0a07981 */ /* 0x000ee2000c1e1500 */
[----:B------:R-:W-:-:S03]  /*9da0*/  IMAD.WIDE R158, R13, 0x2, R208 ;  /* 0x000000020d9e7825 */ /* 0x000fc600078e02d0 */
[----:B------:R-:W3:Y:S04]  /*9db0*/  LDL.64 R208, [R1+0x20] ;  /* 0x0000200001d07983 */ /* 0x000ee80000100a00 */
[----:B------:R-:W3:Y:S04]  /*9dc0*/  LDG.E.U16 R174, desc[UR10][R158.64] ;  /* 0x0000000a9eae7981 */ /* 0x000ee8000c1e1500 */
[----:B------:R5:W3:Y:S01]  /*9dd0*/  LDG.E.U16 R161, desc[UR10][R154.64] ;  /* 0x0000000a9aa17981 */ /* 0x000ae2000c1e1500 */
[----:B0-----:R-:W-:-:S03]  /*9de0*/  IMAD.WIDE R156, R13, 0x2, R212 ;  /* 0x000000020d9c7825 */ /* 0x001fc600078e02d4 */
[----:B------:R-:W3:Y:S04]  /*9df0*/  LDL.64 R212, [R1+0x40] ;  /* 0x0000400001d47983 */ /* 0x000ee80000100a00 */
[----:B------:R-:W3:Y:S01]  /*9e00*/  LDG.E.U16 R172, desc[UR10][R156.64] ;  /* 0x0000000a9cac7981 */ /* 0x000ee2000c1e1500 */
[----:B-----5:R-:W-:-:S03]  /*9e10*/  IMAD.WIDE R154, R13, 0x2, R220 ;  /* 0x000000020d9a7825 */ /* 0x020fc600078e02dc */
[----:B------:R-:W5:Y:S04]  /*9e20*/  LDL.64 R220, [R1+0x98] ;  /* 0x0000980001dc7983 */ /* 0x000f680000100a00 */
[----:B------:R0:W5:Y:S02]  /*9e30*/  LDG.E.U16 R176, desc[UR10][R154.64] ;  /* 0x0000000a9ab07981 */ /* 0x000164000c1e1500 */
[C---:B0-----:R-:W-:Y:S02]  /*9e40*/  IMAD.WIDE R154, R13.reuse, 0x2, R232 ;  /* 0x000000020d9a7825 */ /* 0x041fe400078e02e8 */
[----:B------:R-:W5:Y:S04]  /*9e50*/  LDL.64 R232, [R1+0x90] ;  /* 0x0000900001e87983 */ /* 0x000f680000100a00 */
[----:B------:R-:W5:Y:S01]  /*9e60*/  LDG.E.U16 R182, desc[UR10][R154.64] ;  /* 0x0000000a9ab67981 */ /* 0x000f62000c1e1500 */
[----:B------:R-:W-:-:S03]  /*9e70*/  IMAD.WIDE R158, R13, 0x2, R204 ;  /* 0x000000020d9e7825 */ /* 0x000fc600078e02cc */
[----:B------:R-:W5:Y:S04]  /*9e80*/  LDL.64 R204, [R1+0x78] ;  /* 0x0000780001cc7983 */ /* 0x000f680000100a00 */
[----:B------:R-:W5:Y:S01]  /*9e90*/  LDG.E.U16 R180, desc[UR10][R158.64] ;  /* 0x0000000a9eb47981 */ /* 0x000f62000c1e1500 */
[----:B----4-:R-:W-:-:S03]  /*9ea0*/  IMAD.WIDE R156, R13, 0x2, R198 ;  /* 0x000000020d9c7825 */ /* 0x010fc600078e02c6 */
[----:B------:R-:W4:Y:S04]  /*9eb0*/  LDL.64 R198, [R1+0xd0] ;  /* 0x0000d00001c67983 */ /* 0x000f280000100a00 */
[----:B------:R0:W4:Y:S02]  /*9ec0*/  LDG.E.U16 R178, desc[UR10][R156.64] ;  /* 0x0000000a9cb27981 */ /* 0x000124000c1e1500 */
[C---:B0-----:R-:W-:Y:S02]  /*9ed0*/  IMAD.WIDE R156, R13.reuse, 0x2, R230 ;  /* 0x000000020d9c7825 */ /* 0x041fe400078e02e6 */
[----:B------:R-:W4:Y:S02]  /*9ee0*/  LDL.64 R230, [R1+0x50] ;  /* 0x0000500001e67983 */ /* 0x000f240000100a00 */
[----:B--2---:R-:W-:-:S02]  /*9ef0*/  IMAD.WIDE R158, R13, 0x2, R216 ;  /* 0x000000020d9e7825 */ /* 0x004fc400078e02d8 */
[----:B------:R-:W2:Y:S04]  /*9f00*/  LDL.64 R216, [R1+0x58] ;  /* 0x0000580001d87983 */ /* 0x000ea80000100a00 */
[----:B------:R3:W2:Y:S04]  /*9f10*/  LDG.E.U16 R184, desc[UR10][R156.64] ;  /* 0x0000000a9cb87981 */ /* 0x0006a8000c1e1500 */
[----:B------:R-:W2:Y:S01]  /*9f20*/  LDG.E.U16 R186, desc[UR10][R158.64] ;  /* 0x0000000a9eba7981 */ /* 0x000ea2000c1e1500 */
[----:B---3--:R-:W-:-:S03]  /*9f30*/  IMAD.WIDE R156, R13, 0x2, R208 ;  /* 0x000000020d9c7825 */ /* 0x008fc600078e02d0 */
[----:B------:R-:W3:Y:S04]  /*9f40*/  LDL.64 R208, [R1+0x18] ;  /* 0x0000180001d07983 */ /* 0x000ee80000100a00 */
[----:B------:R0:W3:Y:S01]  /*9f50*/  LDG.E.U16 R190, desc[UR10][R156.64] ;  /* 0x0000000a9cbe7981 */ /* 0x0000e2000c1e1500 */
[----:B------:R-:W-:-:S03]  /*9f60*/  IMAD.WIDE R154, R13, 0x2, R212 ;  /* 0x000000020d9a7825 */ /* 0x000fc600078e02d4 */
[----:B------:R-:W3:Y:S01]  /*9f70*/  LDL.64 R212, [R1+0x38] ;  /* 0x0000380001d47983 */ /* 0x000ee20000100a00 */
[----:B0-----:R-:W-:-:S03]  /*9f80*/  IMAD.WIDE R156, R13, 0x2, R214 ;  /* 0x000000020d9c7825 */ /* 0x001fc600078e02d6 */
[----:B------:R0:W3:Y:S04]  /*9f90*/  LDG.E.U16 R188, desc[UR10][R154.64] ;  /* 0x0000000a9abc7981 */ /* 0x0000e8000c1e1500 */
[----:B------:R-:W3:Y:S01]  /*9fa0*/  LDG.E.U16 R196, desc[UR10][R156.64] ;  /* 0x0000000a9cc47981 */ /* 0x000ee2000c1e1500 */
[----:B0-----:R-:W-:-:S05]  /*9fb0*/  IMAD.WIDE R154, R13, 0x2, R236 ;  /* 0x000000020d9a7825 */ /* 0x001fca00078e02ec */
[----:B------:R0:W3:Y:S01]  /*9fc0*/  LDG.E.U16 R194, desc[UR10][R154.64] ;  /* 0x0000000a9ac27981 */ /* 0x0000e2000c1e1500 */
[----:B------:R-:W-:-:S03]  /*9fd0*/  IMAD.WIDE R158, R13, 0x2, R228 ;  /* 0x000000020d9e7825 */ /* 0x000fc600078e02e4 */
[----:B------:R-:W3:Y:S04]  /*9fe0*/  LDL.64 R228, [R1+0x30] ;  /* 0x0000300001e47983 */ /* 0x000ee80000100a00 */
[----:B------:R4:W3:Y:S01]  /*9ff0*/  LDG.E.U16 R192, desc[UR10][R158.64] ;  /* 0x0000000a9ec07981 */ /* 0x0008e2000c1e1500 */
[----:B0-----:R-:W-:-:S03]  /*a000*/  IMAD.WIDE R154, R13, 0x2, R224 ;  /* 0x000000020d9a7825 */ /* 0x001fc600078e02e0 */
[----:B------:R-:W3:Y:S01]  /*a010*/  LDL.64 R224, [R1+0x10] ;  /* 0x0000100001e07983 */ /* 0x000ee20000100a00 */
[----:B-----5:R-:W-:-:S03]  /*a020*/  IMAD.WIDE R156, R13, 0x2, R220 ;  /* 0x000000020d9c7825 */ /* 0x020fc600078e02dc */
[----:B------:R-:W5:Y:S04]  /*a030*/  LDL.64 R220, [R1+0x70] ;  /* 0x0000700001dc7983 */ /* 0x000f680000100a00 */
[----:B------:R-:W5:Y:S01]  /*a040*/  LDG.E.U16 R202, desc[UR10][R156.64] ;  /* 0x0000000a9cca7981 */ /* 0x000f62000c1e1500 */
[----:B----4-:R-:W-:-:S03]  /*a050*/  IMAD.WIDE R158, R13, 0x2, R198 ;  /* 0x000000020d9e7825 */ /* 0x010fc600078e02c6 */
[----:B------:R-:W4:Y:S04]  /*a060*/  LDG.E.U16 R199, desc[UR10][R154.64] ;  /* 0x0000000a9ac77981 */ /* 0x000f28000c1e1500 */
[----:B------:R0:W4:Y:S02]  /*a070*/  LDG.E.U16 R198, desc[UR10][R158.64] ;  /* 0x0000000a9ec67981 */ /* 0x000124000c1e1500 */
[----:B0-----:R-:W-:-:S04]  /*a080*/  IMAD.WIDE R158, R13, 0x2, R204 ;  /* 0x000000020d9e7825 */ /* 0x001fc800078e02cc */
[C---:B--2---:R-:W-:Y:S01]  /*a090*/  IMAD.WIDE R154, R13.reuse, 0x2, R216 ;  /* 0x000000020d9a7825 */ /* 0x044fe200078e02d8 */
[----:B------:R3:W2:Y:S04]  /*a0a0*/  LDG.E.U16 R204, desc[UR10][R158.64] ;  /* 0x0000000a9ecc7981 */ /* 0x0006a8000c1e1500 */
[----:B------:R0:W2:Y:S01]  /*a0b0*/  LDG.E.U16 R205, desc[UR10][R154.64] ;  /* 0x0000000a9acd7981 */ /* 0x0000a2000c1e1500 */
[----:B---3--:R-:W-:-:S04]  /*a0c0*/  IMAD.WIDE R158, R13, 0x2, R208 ;  /* 0x000000020d9e7825 */ /* 0x008fc800078e02d0 */
[C---:B0-----:R-:W-:Y:S01]  /*a0d0*/  IMAD.WIDE R154, R13.reuse, 0x2, R248 ;  /* 0x000000020d9a7825 */ /* 0x041fe200078e02f8 */
[----:B------:R0:W3:Y:S03]  /*a0e0*/  LDG.E.U16 R209, desc[UR10][R158.64] ;  /* 0x0000000a9ed17981 */ /* 0x0000e6000c1e1500 */
[C---:B------:R-:W-:Y:S02]  /*a0f0*/  IMAD.WIDE R156, R13.reuse, 0x2, R212 ;  /* 0x000000020d9c7825 */ /* 0x040fe400078e02d4 */
[----:B------:R1:W3:Y:S02]  /*a100*/  LDG.E.U16 R212, desc[UR10][R154.64] ;  /* 0x0000000a9ad47981 */ /* 0x0002e4000c1e1500 */
[C---:B0-----:R-:W-:Y:S02]  /*a110*/  IMAD.WIDE R158, R13.reuse, 0x2, R210 ;  /* 0x000000020d9e7825 */ /* 0x041fe400078e02d2 */
[----:B------:R0:W3:Y:S04]  /*a120*/  LDG.E.U16 R208, desc[UR10][R156.64] ;  /* 0x0000000a9cd07981 */ /* 0x0000e8000c1e1500 */
[----:B------:R-:W3:Y:S01]  /*a130*/  LDG.E.U16 R216, desc[UR10][R158.64] ;  /* 0x0000000a9ed87981 */ /* 0x000ee2000c1e1500 */
[----:B-1----:R-:W-:-:S03]  /*a140*/  IMAD.WIDE R154, R13, 0x2, R234 ;  /* 0x000000020d9a7825 */ /* 0x002fc600078e02ea */
[----:B------:R-:W4:Y:S01]  /*a150*/  LDL.64 R234, [R1+0xe8] ;  /* 0x0000e80001ea7983 */ /* 0x000f220000100a00 */
[----:B0-----:R-:W-:-:S03]  /*a160*/  IMAD.WIDE R156, R13, 0x2, R226 ;  /* 0x000000020d9c7825 */ /* 0x001fc600078e02e2 */
[----:B------:R0:W3:Y:S04]  /*a170*/  LDG.E.U16 R217, desc[UR10][R154.64] ;  /* 0x0000000a9ad97981 */ /* 0x0000e8000c1e1500 */
[----:B------:R1:W3:Y:S01]  /*a180*/  LDG.E.U16 R213, desc[UR10][R156.64] ;  /* 0x0000000a9cd57981 */ /* 0x0002e2000c1e1500 */
[----:B0-----:R-:W-:-:S04]  /*a190*/  IMAD.WIDE R154, R13, 0x2, R230 ;  /* 0x000000020d9a7825 */ /* 0x001fc800078e02e6 */
[C---:B-1----:R-:W-:Y:S02]  /*a1a0*/  IMAD.WIDE R156, R13.reuse, 0x2, R232 ;  /* 0x000000020d9c7825 */ /* 0x042fe400078e02e8 */
[----:B------:R-:W2:Y:S02]  /*a1b0*/  LDL.64 R232, [R1+0xc8] ;  /* 0x0000c80001e87983 */ /* 0x000ea40000100a00 */
[C---:B-----5:R-:W-:Y:S02]  /*a1c0*/  IMAD.WIDE R158, R13.reuse, 0x2, R220 ;  /* 0x000000020d9e7825 */ /* 0x060fe400078e02dc */
[----:B------:R-:W5:Y:S04]  /*a1d0*/  LDG.E.U16 R220, desc[UR10][R156.64] ;  /* 0x0000000a9cdc7981 */ /* 0x000f68000c1e1500 */
[----:B------:R0:W5:Y:S02]  /*a1e0*/  LDG.E.U16 R221, desc[UR10][R158.64] ;  /* 0x0000000a9edd7981 */ /* 0x000164000c1e1500 */
[----:B0-----:R-:W-:-:S02]  /*a1f0*/  IMAD.WIDE R158, R13, 0x2, R224 ;  /* 0x000000020d9e7825 */ /* 0x001fc400078e02e0 */
[----:B------:R0:W5:Y:S02]  /*a200*/  LDG.E.U16 R224, desc[UR10][R154.64] ;  /* 0x0000000a9ae07981 */ /* 0x000164000c1e1500 */
[C---:B------:R-:W-:Y:S02]  /*a210*/  IMAD.WIDE R156, R13.reuse, 0x2, R228 ;  /* 0x000000020d9c7825 */ /* 0x040fe400078e02e4 */
[----:B------:R1:W5:Y:S04]  /*a220*/  LDG.E.U16 R228, desc[UR10][R158.64] ;  /* 0x0000000a9ee47981 */ /* 0x000368000c1e1500 */
[----:B------:R-:W5:Y:S01]  /*a230*/  LDG.E.U16 R225, desc[UR10][R156.64] ;  /* 0x0000000a9ce17981 */ /* 0x000f62000c1e1500 */
[----:B0-----:R-:W-:-:S05]  /*a240*/  IMAD.WIDE R154, R13, 0x2, R246 ;  /* 0x000000020d9a7825 */ /* 0x001fca00078e02f6 */
[----:B------:R-:W5:Y:S04]  /*a250*/  LDG.E.U16 R229, desc[UR10][R154.64] ;  /* 0x0000000a9ae57981 */ /* 0x000f68000c1e1500 */
[----:B------:R-:W4:Y:S01]  /*a260*/  LDL.64 R154, [R1+0x108] ;  /* 0x00010800019a7983 */ /* 0x000f220000100a00 */
[----:B-1----:R-:W-:-:S05]  /*a270*/  IMAD.WIDE R158, R13, 0x2, R206 ;  /* 0x000000020d9e7825 */ /* 0x002fca00078e02ce */
[----:B------:R2:W5:Y:S02]  /*a280*/  LDG.E.U16 R231, desc[UR10][R158.64] ;  /* 0x0000000a9ee77981 */ /* 0x000564000c1e1500 */
[----:B--2---:R-:W-:-:S04]  /*a290*/  IMAD.WIDE R158, R13, 0x2, R232 ;  /* 0x000000020d9e7825 */ /* 0x004fc800078e02e8 */
[----:B----4-:R-:W-:-:S05]  /*a2a0*/  IMAD.WIDE R154, R13, 0x2, R154 ;  /* 0x000000020d9a7825 */ /* 0x010fca00078e029a */
[----:B------:R-:W2:Y:S04]  /*a2b0*/  LDG.E.U16 R232, desc[UR10][R154.64] ;  /* 0x0000000a9ae87981 */ /* 0x000ea8000c1e1500 */
[----:B------:R-:W4:Y:S01]  /*a2c0*/  LDL.64 R154, [R1+0xa8] ;  /* 0x0000a800019a7983 */ /* 0x000f220000100a00 */
[----:B------:R-:W-:-:S05]  /*a2d0*/  IMAD.WIDE R156, R13, 0x2, R222 ;  /* 0x000000020d9c7825 */ /* 0x000fca00078e02de */
[----:B------:R0:W2:Y:S02]  /*a2e0*/  LDG.E.U16 R230, desc[UR10][R156.64] ;  /* 0x0000000a9ce67981 */ /* 0x0000a4000c1e1500 */
[C---:B0-----:R-:W-:Y:S02]  /*a2f0*/  IMAD.WIDE R156, R13.reuse, 0x2, R234 ;  /* 0x000000020d9c7825 */ /* 0x041fe400078e02ea */
[----:B------:R0:W2:Y:S04]  /*a300*/  LDG.E.U16 R234, desc[UR10][R158.64] ;  /* 0x0000000a9eea7981 */ /* 0x0000a8000c1e1500 */
[----:B------:R1:W2:Y:S04]  /*a310*/  LDG.E.U16 R233, desc[UR10][R156.64] ;  /* 0x0000000a9ce97981 */ /* 0x0002a8000c1e1500 */
[----:B------:R-:W1:Y:S01]  /*a320*/  LDL.64 R156, [R1+0x88] ;  /* 0x00008800019c7983 */ /* 0x000e620000100a00 */
[----:B----4-:R-:W-:-:S05]  /*a330*/  IMAD.WIDE R154, R13, 0x2, R154 ;  /* 0x000000020d9a7825 */ /* 0x010fca00078e029a */
[----:B------:R-:W4:Y:S04]  /*a340*/  LDG.E.U16 R235, desc[UR10][R154.64] ;  /* 0x0000000a9aeb7981 */ /* 0x000f28000c1e1500 */
[----:B------:R-:W3:Y:S01]  /*a350*/  LDL.64 R154, [R1+0x48] ;  /* 0x00004800019a7983 */ /* 0x000ee20000100a00 */
[----:B0-----:R-:W-:-:S05]  /*a360*/  IMAD.WIDE R158, R13, 0x2, R238 ;  /* 0x000000020d9e7825 */ /* 0x001fca00078e02ee */
[----:B------:R0:W4:Y:S01]  /*a370*/  LDG.E.U16 R239, desc[UR10][R158.64] ;  /* 0x0000000a9eef7981 */ /* 0x000122000c1e1500 */
[----:B-1----:R-:W-:-:S04]  /*a380*/  IMAD.WIDE R156, R13, 0x2, R156 ;  /* 0x000000020d9c7825 */ /* 0x002fc800078e029c */
[C---:B0-----:R-:W-:Y:S01]  /*a390*/  IMAD.WIDE R158, R13.reuse, 0x2, R240 ;  /* 0x000000020d9e7825 */ /* 0x041fe200078e02f0 */
[----:B------:R0:W4:Y:S03]  /*a3a0*/  LDG.E.U16 R238, desc[UR10][R156.64] ;  /* 0x0000000a9cee7981 */ /* 0x000126000c1e1500 */
[C---:B0-----:R-:W-:Y:S02]  /*a3b0*/  IMAD.WIDE R156, R13.reuse, 0x2, R242 ;  /* 0x000000020d9c7825 */ /* 0x041fe400078e02f2 */
[----:B------:R0:W4:Y:S04]  /*a3c0*/  LDG.E.U16 R243, desc[UR10][R158.64] ;  /* 0x0000000a9ef37981 */ /* 0x000128000c1e1500 */
[----:B------:R1:W4:Y:S01]  /*a3d0*/  LDG.E.U16 R242, desc[UR10][R156.64] ;  /* 0x0000000a9cf27981 */ /* 0x000322000c1e1500 */
[----:B0-----:R-:W-:-:S04]  /*a3e0*/  IMAD.WIDE R158, R13, 0x2, R200 ;  /* 0x000000020d9e7825 */ /* 0x001fc800078e02c8 */
[----:B-1----:R-:W-:Y:S02]  /*a3f0*/  IMAD.WIDE R156, R13, 0x2, R218 ;  /* 0x000000020d9c7825 */ /* 0x002fe400078e02da */
[----:B------:R-:W4:Y:S04]  /*a400*/  LDG.E.U16 R158, desc[UR10][R158.64] ;  /* 0x0000000a9e9e7981 */ /* 0x000f28000c1e1500 */
[----:B------:R-:W4:Y:S01]  /*a410*/  LDG.E.U16 R157, desc[UR10][R156.64] ;  /* 0x0000000a9c9d7981 */ /* 0x000f22000c1e1500 */
[----:B------:R-:W-:-:S04]  /*a420*/  FADD R9, -R2, R9 ;  /* 0x0000000902097221 */ /* 0x000fc80000000100 */
[----:B------:R-:W-:Y:S01]  /*a430*/  FMUL R9, R9, 1.4426950216293334961 ;  /* 0x3fb8aa3b09097820 */ /* 0x000fe20000400000 */
[----:B---3--:R-:W-:-:S05]  /*a440*/  IMAD.WIDE R154, R13, 0x2, R154 ;  /* 0x000000020d9a7825 */ /* 0x008fca00078e029a */
[----:B------:R0:W3:Y:S02]  /*a450*/  LDG.E.U16 R240, desc[UR10][R154.64] ;  /* 0x0000000a9af07981 */ /* 0x0000e4000c1e1500 */
[----:B0-----:R-:W-:-:S05]  /*a460*/  IMAD.WIDE R154, R13, 0x2, R244 ;  /* 0x000000020d9a7825 */ /* 0x001fca00078e02f4 */
[----:B------:R0:W3:Y:S04]  /*a470*/  LDG.E.U16 R241, desc[UR10][R154.64] ;  /* 0x0000000a9af17981 */ /* 0x0000e8000c1e1500 */
[----:B0-----:R-:W0:Y:S01]  /*a480*/  LDS R154, [R203+UR6] ;  /* 0x00000006cb9a7984 */ /* 0x001e220008000800 */
[----:B------:R1:W0:Y:S01]  /*a490*/  MUFU.EX2 R155, R9 ;  /* 0x00000009009b7308 */ /* 0x0002220000000800 */
[C---:B------:R-:W-:Y:S01]  /*a4a0*/  LOP3.LUT P2, RZ, R250.reuse, 0x80, RZ, 0xc0, !PT ;  /* 0x00000080faff7812 */ /* 0x040fe2000784c0ff */
[----:B------:R-:W5:Y:S01]  /*a4b0*/  S2R R251, SR_TID.X ;  /* 0x0000000000fb7919 */ /* 0x000f620000002100 */
[----:B-1----:R-:W-:Y:S02]  /*a4c0*/  LOP3.LUT R9, R250, 0x7f, RZ, 0xc0, !PT ;  /* 0x0000007ffa097812 */ /* 0x002fe400078ec0ff */
[----:B------:R-:W-:-:S03]  /*a4d0*/  SEL R250, RZ, 0x110, !P2 ;  /* 0x00000110fffa7807 */ /* 0x000fc60005000000 */
[----:B------:R-:W-:-:S05]  /*a4e0*/  IMAD.SHL.U32 R9, R9, 0x2, RZ ;  /* 0x0000000209097824 */ /* 0x000fca00078e00ff */
[----:B------:R-:W-:Y:S02]  /*a4f0*/  LOP3.LUT R250, R250, R9, RZ, 0x3c, !PT ;  /* 0x00000009fafa7212 */ /* 0x000fe400078e3cff */
[----:B------:R-:W-:Y:S01]  /*a500*/  LDS R9, [R203+UR6+0x200] ;  /* 0x00020006cb097984 */ /* 0x000fe20008000800 */
[----:B0-----:R-:W-:-:S03]  /*a510*/  FFMA R0, R155, R0, R154 ;  /* 0x000000009b007223 */ /* 0x001fc6000000009a */
[----:B------:R-:W-:Y:S04]  /*a520*/  LDS R154, [R203+UR6+0x100] ;  /* 0x00010006cb9a7984 */ /* 0x000fe80008000800 */
[----:B------:R-:W-:Y:S01]  /*a530*/  LDS R203, [R203+UR6+0x300] ;  /* 0x00030006cbcb7984 */ /* 0x000fe20008000800 */
[----:B------:R-:W-:Y:S01]  /*a540*/  BAR.SYNC.DEFER_BLOCKING 0x0 ;  /* 0x0000000000007b1d */ /* 0x000fe20000010000 */
[C---:B-----5:R-:W-:Y:S01]  /*a550*/  LOP3.LUT R159, R251.reuse, 0x7, RZ, 0xc0, !PT ;  /* 0x00000007fb9f7812 */ /* 0x060fe200078ec0ff */
[----:B------:R-:W-:-:S04]  /*a560*/  IMAD.SHL.U32 R156, R251, 0x100, RZ ;  /* 0x00000100fb9c7824 */ /* 0x000fc800078e00ff */
[----:B------:R0:W-:Y:S04]  /*a570*/  STS.U16 [R250+UR6], R167 ;  /* 0x000000a7fa007988 */ /* 0x0001e80008000406 */
[----:B------:R1:W-:Y:S01]  /*a580*/  STS.U16 [R250+UR6+0x800], R16 ;  /* 0x00080010fa007988 */ /* 0x0003e20008000406 */
[----:B0-----:R-:W-:Y:S01]  /*a590*/  IMAD.SHL.U32 R167, R251, 0x2, RZ ;  /* 0x00000002fba77824 */ /* 0x001fe200078e00ff */
[----:B-1----:R-:W-:-:S04]  /*a5a0*/  SHF.L.U32 R16, R159, 0x4, RZ ;  /* 0x000000049f107819 */ /* 0x002fc800000006ff */
[C---:B------:R-:W-:Y:S02]  /*a5b0*/  LOP3.LUT R156, R16.reuse, 0xf00, R156, 0xf8, !PT ;  /* 0x00000f00109c7812 */ /* 0x040fe400078ef89c */
[----:B------:R-:W-:Y:S02]  /*a5c0*/  LOP3.LUT R16, R16, 0x30, R167, 0x78, !PT ;  /* 0x0000003010107812 */ /* 0x000fe400078e78a7 */
[----:B------:R-:W-:-:S05]  /*a5d0*/  LOP3.LUT R167, R251, 0xe0, RZ, 0xc0, !PT ;  /* 0x000000e0fba77812 */ /* 0x000fca00078ec0ff */
[--C-:B------:R-:W-:Y:S01]  /*a5e0*/  IMAD R159, R159, 0x4, R167.reuse ;  /* 0x000000049f9f7824 */ /* 0x100fe200078e02a7 */
[----:B------:R0:W-:Y:S04]  /*a5f0*/  STS.U16 [R250+UR6+0x1000], R20 ;  /* 0x00100014fa007988 */ /* 0x0001e80008000406 */
[----:B------:R-:W-:Y:S02]  /*a600*/  LEA R16, R159, R16, 0x6 ;  /* 0x000000109f107211 */ /* 0x000fe400078e30ff */
[----:B------:R-:W-:Y:S02]  /*a610*/  SHF.R.U32.HI R159, RZ, 0x1, R167 ;  /* 0x00000001ff9f7819 */ /* 0x000fe400000116a7 */
[----:B------:R-:W-:Y:S02]  /*a620*/  LOP3.LUT R167, R251, 0x10, RZ, 0xc0, !PT ;  /* 0x00000010fba77812 */ /* 0x000fe400078ec0ff */
[----:B0-----:R-:W-:Y:S01]  /*a630*/  LOP3.LUT R20, R250, 0x20, RZ, 0x3c, !PT ;  /* 0x00000020fa147812 */ /* 0x001fe200078e3cff */
[----:B------:R-:W-:Y:S01]  /*a640*/  STS.U16 [R250+UR6+0x1800], R24 ;  /* 0x00180018fa007988 */ /* 0x000fe20008000406 */
[----:B------:R-:W-:-:S02]  /*a650*/  LOP3.LUT R159, R156, R159, RZ, 0x3c, !PT ;  /* 0x0000009f9c9f7212 */ /* 0x000fc400078e3cff */
[----:B------:R-:W-:Y:S01]  /*a660*/  LEA R167, R167, UR6, 0x3 ;  /* 0x00000006a7a77c11 */ /* 0x000fe2000f8e18ff */
        /* <DEDUP_REMOVED lines=26> */
[----:B------:R1:W-:Y:S04]  /*a810*/  STS.U16 [R250+UR6+0xf000], R194 ;  /* 0x00f000c2fa007988 */ /* 0x0003e80008000406 */
[----:B------:R-:W-:Y:S01]  /*a820*/  STS.U16 [R250+UR6+0xf800], R196 ;  /* 0x00f800c4fa007988 */ /* 0x000fe20008000406 */
[----:B------:R-:W-:Y:S01]  /*a830*/  IMAD.IADD R159, R159, 0x1, R167 ;  /* 0x000000019f9f7824 */ /* 0x000fe200078e02a7 */
[----:B0-----:R-:W-:-:S02]  /*a840*/  F2FP.BF16.F32.PACK_AB R192, R195, R197 ;  /* 0x000000c5c3c0723e */ /* 0x001fc400000010ff */
[----:B------:R0:W-:Y:S01]  /*a850*/  STS.U16 [R20+UR6+0xa00], R17 ;  /* 0x000a001114007988 */ /* 0x0001e20008000406 */
[----:B------:R-:W-:Y:S02]  /*a860*/  F2FP.BF16.F32.PACK_AB R193, R191, R193 ;  /* 0x000000c1bfc1723e */ /* 0x000fe400000010ff */
[----:B-1----:R-:W-:Y:S01]  /*a870*/  F2FP.BF16.F32.PACK_AB R194, R187, R189 ;  /* 0x000000bdbbc2723e */ /* 0x002fe200000010ff */
[----:B------:R1:W-:Y:S01]  /*a880*/  STS.U16 [R20+UR6+0xb200], R178 ;  /* 0x00b200b214007988 */ /* 0x0003e20008000406 */
[----:B------:R-:W-:Y:S02]  /*a890*/  F2FP.BF16.F32.PACK_AB R195, R183, R185 ;  /* 0x000000b9b7c3723e */ /* 0x000fe400000010ff */
[----:B------:R-:W-:Y:S02]  /*a8a0*/  F2FP.BF16.F32.PACK_AB R176, R179, R181 ;  /* 0x000000b5b3b0723e */ /* 0x000fe400000010ff */
[C---:B0-----:R-:W-:Y:S02]  /*a8b0*/  LOP3.LUT R17, R250.reuse, 0x40, RZ, 0x3c, !PT ;  /* 0x00000040fa117812 */ /* 0x041fe400078e3cff */
[----:B------:R-:W-:Y:S01]  /*a8c0*/  LOP3.LUT R250, R250, 0x60, RZ, 0x3c, !PT ;  /* 0x00000060fafa7812 */ /* 0x000fe200078e3cff */
[----:B------:R-:W-:Y:S01]  /*a8d0*/  STS.U16 [R20+UR6+0x200], R165 ;  /* 0x000200a514007988 */ /* 0x000fe20008000406 */
[----:B-1----:R-:W-:-:S02]  /*a8e0*/  F2FP.BF16.F32.PACK_AB R178, R171, R173 ;  /* 0x000000adabb2723e */ /* 0x002fc400000010ff */
[----:B------:R-:W-:Y:S01]  /*a8f0*/  F2FP.BF16.F32.PACK_AB R177, R175, R177 ;  /* 0x000000b1afb1723e */ /* 0x000fe200000010ff */
[----:B------:R-:W-:Y:S01]  /*a900*/  STS.U16 [R20+UR6+0x1200], R21 ;  /* 0x0012001514007988 */ /* 0x000fe20008000406 */
[----:B------:R-:W-:-:S03]  /*a910*/  F2FP.BF16.F32.PACK_AB R179, R169, R170 ;  /* 0x000000aaa9b3723e */ /* 0x000fc600000010ff */
        /* <DEDUP_REMOVED lines=92> */
[----:B------:R-:W-:Y:S04]  /*aee0*/  STSM.16.M88.4 [R159+0x14000], R192 ;  /* 0x014000c09f007844 */ /* 0x000fe80000000200 */
[----:B------:R-:W-:Y:S01]  /*aef0*/  STSM.16.M88.4 [R159+0x15000], R176 ;  /* 0x015000b09f007844 */ /* 0x000fe20000000200 */
[----:B------:R-:W-:Y:S01]  /*af00*/  BAR.SYNC.DEFER_BLOCKING 0x0 ;  /* 0x0000000000007b1d */ /* 0x000fe20000010000 */
[----:B------:R-:W-:Y:S01]  /*af10*/  LOP3.LUT R156, R156, 0x10, R251, 0x78, !PT ;  /* 0x000000109c9c7812 */ /* 0x000fe200078e78fb */
[----:B------:R-:W-:Y:S01]  /*af20*/  FADD R8, -R3, R8 ;  /* 0x0000000803087221 */ /* 0x000fe20000000100 */
[----:B0-----:R-:W-:-:S03]  /*af30*/  FADD R15, -R4, R6 ;  /* 0x00000006040f7221 */ /* 0x001fc60000000100 */
[----:B------:R-:W-:Y:S01]  /*af40*/  FMUL R8, R8, 1.4426950216293334961 ;  /* 0x3fb8aa3b08087820 */ /* 0x000fe20000400000 */
[----:B------:R-:W-:Y:S01]  /*af50*/  FADD R6, -R5, R7 ;  /* 0x0000000705067221 */ /* 0x000fe20000000100 */
[----:B------:R-:W-:Y:S04]  /*af60*/  LDSM.16.M88.4 R24, [R156+UR6+0x14000] ;  /* 0x014000069c18783b */ /* 0x000fe80008000200 */
[----:B------:R-:W0:Y:S04]  /*af70*/  LDSM.16.M88.4 R20, [R16+UR6] ;  /* 0x000000061014783b */ /* 0x000e280008000200 */
[----:B------:R-:W3:Y:S04]  /*af80*/  LDSM.16.M88.4 R36, [R16+UR6+0x4000] ;  /* 0x004000061024783b */ /* 0x000ee80008000200 */
[----:B------:R-:W4:Y:S04]  /*af90*/  LDSM.16.M88.4 R32, [R16+UR6+0x8000] ;  /* 0x008000061020783b */ /* 0x000f280008000200 */
[----:B------:R-:W4:Y:S01]  /*afa0*/  LDSM.16.M88.4 R28, [R16+UR6+0xc000] ;  /* 0x00c00006101c783b */ /* 0x000f220008000200 */
[----:B------:R-:W1:Y:S01]  /*afb0*/  MUFU.EX2 R8, R8 ;  /* 0x0000000800087308 */ /* 0x000e620000000800 */
[----:B------:R-:W-:-:S02]  /*afc0*/  FMUL R6, R6, 1.4426950216293334961 ;  /* 0x3fb8aa3b06067820 */ /* 0x000fc40000400000 */
[----:B------:R-:W4:Y:S01]  /*afd0*/  LDSM.16.M88.4 R40, [R156+UR6+0x15000] ;  /* 0x015000069c28783b */ /* 0x000f220008000200 */
[----:B------:R-:W-:-:S04]  /*afe0*/  FMUL R15, R15, 1.4426950216293334961 ;  /* 0x3fb8aa3b0f0f7820 */ /* 0x000fc80000400000 */
[----:B------:R5:W0:Y:S08]  /*aff0*/  MUFU.EX2 R7, R15 ;  /* 0x0000000f00077308 */ /* 0x000a300000000800 */
[----:B------:R-:W3:Y:S01]  /*b000*/  MUFU.EX2 R6, R6 ;  /* 0x0000000600067308 */ /* 0x000ee20000000800 */
[C---:B------:R-:W-:Y:S01]  /*b010*/  FMUL R44, R155.reuse, R64 ;  /* 0x000000409b2c7220 */ /* 0x040fe20000400000 */
[C---:B------:R-:W-:Y:S01]  /*b020*/  FMUL R45, R155.reuse, R65 ;  /* 0x000000419b2d7220 */ /* 0x040fe20000400000 */
[C---:B-1----:R-:W-:Y:S01]  /*b030*/  FMUL R46, R8.reuse, R66 ;  /* 0x00000042082e7220 */ /* 0x042fe20000400000 */
[C---:B------:R-:W-:Y:S01]  /*b040*/  FMUL R47, R8.reuse, R67 ;  /* 0x00000043082f7220 */ /* 0x040fe20000400000 */
[C---:B------:R-:W-:Y:S01]  /*b050*/  FMUL R48, R155.reuse, R76 ;  /* 0x0000004c9b307220 */ /* 0x040fe20000400000 */
[C---:B------:R-:W-:Y:S01]  /*b060*/  FMUL R49, R155.reuse, R77 ;  /* 0x0000004d9b317220 */ /* 0x040fe20000400000 */
[C---:B------:R-:W-:Y:S01]  /*b070*/  FMUL R52, R155.reuse, R68 ;  /* 0x000000449b347220 */ /* 0x040fe20000400000 */
[C---:B------:R-:W-:Y:S01]  /*b080*/  FMUL R50, R8.reuse, R78 ;  /* 0x0000004e08327220 */ /* 0x040fe20000400000 */
[C---:B--2---:R-:W-:Y:S01]  /*b090*/  FMUL R51, R8.reuse, R79 ;  /* 0x0000004f08337220 */ /* 0x044fe20000400000 */
[C---:B------:R-:W-:Y:S01]  /*b0a0*/  FMUL R53, R155.reuse, R69 ;  /* 0x000000459b357220 */ /* 0x040fe20000400000 */
[C---:B------:R-:W-:Y:S01]  /*b0b0*/  FMUL R56, R155.reuse, R56 ;  /* 0x000000389b387220 */ /* 0x040fe20000400000 */
[----:B------:R-:W-:Y:S01]  /*b0c0*/  FMUL R57, R155, R57 ;  /* 0x000000399b397220 */ /* 0x000fe20000400000 */
[C---:B------:R-:W-:Y:S01]  /*b0d0*/  FMUL R54, R8.reuse, R70 ;  /* 0x0000004608367220 */ /* 0x040fe20000400000 */
[C---:B-----5:R-:W-:Y:S01]  /*b0e0*/  FMUL R55, R8.reuse, R71 ;  /* 0x0000004708377220 */ /* 0x060fe20000400000 */
[C---:B------:R-:W-:Y:S01]  /*b0f0*/  FMUL R58, R8.reuse, R58 ;  /* 0x0000003a083a7220 */ /* 0x040fe20000400000 */
[----:B------:R-:W-:Y:S01]  /*b100*/  FMUL R59, R8, R59 ;  /* 0x0000003b083b7220 */ /* 0x000fe20000400000 */
[----:B------:R-:W-:Y:S01]  /*b110*/  LOP3.LUT R15, R156, 0x20, RZ, 0x3c, !PT ;  /* 0x000000209c0f7812 */ /* 0x000fe200078e3cff */
[----:B0-----:R-:W-:Y:S01]  /*b120*/  HMMA.16816.F32.BF16 R44, R24, R20, R44 ;  /* 0x00000014182c723c */ /* 0x001fe2000004182c */
[C---:B------:R-:W-:Y:S01]  /*b130*/  FMUL R64, R7.reuse, R60 ;  /* 0x0000003c07407220 */ /* 0x040fe20000400000 */
[----:B------:R-:W-:Y:S01]  /*b140*/  FMUL R65, R7, R61 ;  /* 0x0000003d07417220 */ /* 0x000fe20000400000 */
[C---:B---3--:R-:W-:Y:S01]  /*b150*/  FMUL R66, R6.reuse, R62 ;  /* 0x0000003e06427220 */ /* 0x048fe20000400000 */
[----:B------:R-:W-:-:S02]  /*b160*/  FMUL R67, R6, R63 ;  /* 0x0000003f06437220 */ /* 0x000fc40000400000 */
[C---:B------:R-:W-:Y:S01]  /*b170*/  HMMA.16816.F32.BF16 R48, R24.reuse, R36, R48 ;  /* 0x000000241830723c */ /* 0x040fe20000041830 */
[----:B------:R-:W-:Y:S05]  /*b180*/  LDSM.16.M88.4 R60, [R15+UR6+0x15000] ;  /* 0x015000060f3c783b */ /* 0x000fea0008000200 */
[C---:B----4-:R-:W-:Y:S06]  /*b190*/  HMMA.16816.F32.BF16 R52, R24.reuse, R32, R52 ;  /* 0x000000201834723c */ /* 0x050fec0000041834 */
[----:B------:R-:W-:Y:S01]  /*b1a0*/  HMMA.16816.F32.BF16 R56, R24, R28, R56 ;  /* 0x0000001c1838723c */ /* 0x000fe20000041838 */
[----:B------:R-:W0:Y:S01]  /*b1b0*/  LDSM.16.M88.4 R24, [R15+UR6+0x14000] ;  /* 0x014000060f18783b */ /* 0x000e220008000200 */
[C---:B------:R-:W-:Y:S01]  /*b1c0*/  FMUL R68, R7.reuse, R72 ;  /* 0x0000004807447220 */ /* 0x040fe20000400000 */
        /* <DEDUP_REMOVED lines=8> */
[----:B------:R-:W-:Y:S01]  /*b250*/  FMUL R81, R7, R81 ;  /* 0x0000005107517220 */ /* 0x000fe20000400000 */
[C---:B------:R-:W-:Y:S01]  /*b260*/  FMUL R82, R6.reuse, R82 ;  /* 0x0000005206527220 */ /* 0x040fe20000400000 */
[----:B------:R-:W-:Y:S01]  /*b270*/  FMUL R83, R6, R83 ;  /* 0x0000005306537220 */ /* 0x000fe20000400000 */
[----:B------:R-:W-:Y:S01]  /*b280*/  HMMA.16816.F32.BF16 R64, R40, R20, R64 ;  /* 0x000000142840723c */ /* 0x000fe20000041840 */
[----:B------:R-:W-:-:S02]  /*b290*/  LOP3.LUT R17, R156, 0x40, RZ, 0x3c, !PT ;  /* 0x000000409c117812 */ /* 0x000fc400078e3cff */
[----:B------:R-:W-:-:S03]  /*b2a0*/  LOP3.LUT R18, R16, 0x40, RZ, 0x3c, !PT ;  /* 0x0000004010127812 */ /* 0x000fc600078e3cff */
[C---:B------:R-:W-:Y:S01]  /*b2b0*/  HMMA.16816.F32.BF16 R68, R40.reuse, R36, R68 ;  /* 0x000000242844723c */ /* 0x040fe20000041844 */
[----:B------:R-:W-:Y:S04]  /*b2c0*/  LDSM.16.M88.4 R84, [R17+UR6+0x14000] ;  /* 0x014000061154783b */ /* 0x000fe80008000200 */
[----:B------:R-:W1:Y:S01]  /*b2d0*/  LDSM.16.M88.4 R76, [R18+UR6] ;  /* 0x00000006124c783b */ /* 0x000e620008000200 */
[C---:B------:R-:W-:Y:S03]  /*b2e0*/  HMMA.16816.F32.BF16 R72, R40.reuse, R32, R72 ;  /* 0x000000202848723c */ /* 0x040fe60000041848 */
[----:B------:R-:W-:Y:S03]  /*b2f0*/  LDSM.16.M88.4 R96, [R18+UR6+0x8000] ;  /* 0x008000061260783b */ /* 0x000fe60008000200 */
[----:B------:R-:W-:Y:S01]  /*b300*/  HMMA.16816.F32.BF16 R40, R40, R28, R80 ;  /* 0x0000001c2828723c */ /* 0x000fe20000041850 */
[----:B------:R-:W2:Y:S04]  /*b310*/  LDSM.16.M88.4 R80, [R18+UR6+0x4000] ;  /* 0x004000061250783b */ /* 0x000ea80008000200 */
[----:B------:R-:W3:Y:S04]  /*b320*/  LDSM.16.M88.4 R92, [R18+UR6+0xc000] ;  /* 0x00c00006125c783b */ /* 0x000ee80008000200 */
[----:B------:R-:W4:Y:S01]  /*b330*/  LDSM.16.M88.4 R88, [R17+UR6+0x15000] ;  /* 0x015000061158783b */ /* 0x000f220008000200 */
[----:B0-----:R-:W-:Y:S01]  /*b340*/  HMMA.16816.F32.BF16 R44, R24, R22, R44 ;  /* 0x00000016182c723c */ /* 0x001fe2000004182c */
[----:B------:R-:W-:-:S05]  /*b350*/  LOP3.LUT R19, R156, 0x60, RZ, 0x3c, !PT ;  /* 0x000000609c137812 */ /* 0x000fca00078e3cff */
[C---:B------:R-:W-:Y:S06]  /*b360*/  HMMA.16816.F32.BF16 R48, R24.reuse, R38, R48 ;  /* 0x000000261830723c */ /* 0x040fec0000041830 */
[----:B------:R-:W-:Y:S06]  /*b370*/  HMMA.16816.F32.BF16 R56, R24, R30, R56 ;  /* 0x0000001e1838723c */ /* 0x000fec0000041838 */
[C---:B------:R-:W-:Y:S01]  /*b380*/  HMMA.16816.F32.BF16 R64, R60.reuse, R22, R64 ;  /* 0x000000163c40723c */ /* 0x040fe20000041840 */
[----:B------:R-:W-:Y:S05]  /*b390*/  LDSM.16.M88.4 R20, [R19+UR6+0x15000] ;  /* 0x015000061314783b */ /* 0x000fea0008000200 */
[C---:B------:R-:W-:Y:S01]  /*b3a0*/  HMMA.16816.F32.BF16 R68, R60.reuse, R38, R68 ;  /* 0x000000263c44723c */ /* 0x040fe20000041844 */
[----:B------:R-:W-:Y:S05]  /*b3b0*/  LDSM.16.M88.4 R36, [R16+UR6+0x80] ;  /* 0x000080061024783b */ /* 0x000fea0008000200 */
[-C--:B------:R-:W-:Y:S06]  /*b3c0*/  HMMA.16816.F32.BF16 R72, R60, R34.reuse, R72 ;  /* 0x000000223c48723c */ /* 0x080fec0000041848 */
[----:B------:R-:W-:Y:S01]  /*b3d0*/  HMMA.16816.F32.BF16 R52, R24, R34, R52 ;  /* 0x000000221834723c */ /* 0x000fe20000041834 */
[----:B------:R-:W0:Y:S04]  /*b3e0*/  LDSM.16.M88.4 R24, [R19+UR6+0x14000] ;  /* 0x014000061318783b */ /* 0x000e280008000200 */
[----:B------:R-:W-:Y:S01]  /*b3f0*/  LDSM.16.M88.4 R32, [R16+UR6+0x4080] ;  /* 0x004080061020783b */ /* 0x000fe20008000200 */
[----:B------:R-:W-:Y:S03]  /*b400*/  HMMA.16816.F32.BF16 R40, R60, R30, R40 ;  /* 0x0000001e3c28723c */ /* 0x000fe60000041828 */
[----:B------:R-:W5:Y:S03]  /*b410*/  LDSM.16.M88.4 R60, [R156+UR6+0x14080] ;  /* 0x014080069c3c783b */ /* 0x000f660008000200 */
[C---:B-1----:R-:W-:Y:S01]  /*b420*/  HMMA.16816.F32.BF16 R44, R84.reuse, R76, R44 ;  /* 0x0000004c542c723c */ /* 0x042fe2000004182c */
[----:B------:R-:W-:Y:S04]  /*b430*/  LDSM.16.M88.4 R28, [R16+UR6+0x8080] ;  /* 0x00808006101c783b */ /* 0x000fe80008000200 */
[----:B------:R-:W-:Y:S01]  /*b440*/  LDSM.16.M88.4 R156, [R156+UR6+0x15080] ;  /* 0x015080069c9c783b */ /* 0x000fe20008000200 */
[C---:B--2---:R-:W-:Y:S06]  /*b450*/  HMMA.16816.F32.BF16 R48, R84.reuse, R80, R48 ;  /* 0x000000505430723c */ /* 0x044fec0000041830 */
[----:B---3--:R-:W-:Y:S06]  /*b460*/  HMMA.16816.F32.BF16 R56, R84, R92, R56 ;  /* 0x0000005c5438723c */ /* 0x008fec0000041838 */
[C---:B----4-:R-:W-:Y:S06]  /*b470*/  HMMA.16816.F32.BF16 R64, R88.reuse, R76, R64 ;  /* 0x0000004c5840723c */ /* 0x050fec0000041840 */
[C---:B------:R-:W-:Y:S06]  /*b480*/  HMMA.16816.F32.BF16 R68, R88.reuse, R80, R68 ;  /* 0x000000505844723c */ /* 0x040fec0000041844 */
[-C--:B------:R-:W-:Y:S06]  /*b490*/  HMMA.16816.F32.BF16 R72, R88, R96.reuse, R72 ;  /* 0x000000605848723c */ /* 0x080fec0000041848 */
[----:B------:R-:W-:Y:S01]  /*b4a0*/  HMMA.16816.F32.BF16 R52, R84, R96, R52 ;  /* 0x000000605434723c */ /* 0x000fe20000041834 */
[----:B------:R-:W1:Y:S05]  /*b4b0*/  LDSM.16.M88.4 R84, [R16+UR6+0xc080] ;  /* 0x00c080061054783b */ /* 0x000e6a0008000200 */
[----:B------:R-:W-:Y:S01]  /*b4c0*/  HMMA.16816.F32.BF16 R40, R88, R92, R40 ;  /* 0x0000005c5828723c */ /* 0x000fe20000041828 */
[----:B------:R-:W-:Y:S05]  /*b4d0*/  LDSM.16.M88.4 R88, [R17+UR6+0x14080] ;  /* 0x014080061158783b */ /* 0x000fea0008000200 */
[C---:B0-----:R-:W-:Y:S06]  /*b4e0*/  HMMA.16816.F32.BF16 R44, R24.reuse, R78, R44 ;  /* 0x0000004e182c723c */ /* 0x041fec000004182c */
[C---:B------:R-:W-:Y:S06]  /*b4f0*/  HMMA.16816.F32.BF16 R48, R24.reuse, R82, R48 ;  /* 0x000000521830723c */ /* 0x040fec0000041830 */
[----:B------:R-:W-:Y:S06]  /*b500*/  HMMA.16816.F32.BF16 R56, R24, R94, R56 ;  /* 0x0000005e1838723c */ /* 0x000fec0000041838 */
[C---:B------:R-:W-:Y:S06]  /*b510*/  HMMA.16816.F32.BF16 R64, R20.reuse, R78, R64 ;  /* 0x0000004e1440723c */ /* 0x040fec0000041840 */
[C---:B------:R-:W-:Y:S01]  /*b520*/  HMMA.16816.F32.BF16 R68, R20.reuse, R82, R68 ;  /* 0x000000521444723c */ /* 0x040fe20000041844 */
[----:B------:R-:W-:Y:S05]  /*b530*/  LDSM.16.M88.4 R80, [R18+UR6+0xc080] ;  /* 0x00c080061250783b */ /* 0x000fea0008000200 */
[-C--:B------:R-:W-:Y:S06]  /*b540*/  HMMA.16816.F32.BF16 R72, R20, R98.reuse, R72 ;  /* 0x000000621448723c */ /* 0x080fec0000041848 */
[----:B------:R-:W-:Y:S01]  /*b550*/  HMMA.16816.F32.BF16 R52, R24, R98, R52 ;  /* 0x000000621834723c */ /* 0x000fe20000041834 */
[----:B------:R-:W0:Y:S05]  /*b560*/  LDSM.16.M88.4 R24, [R15+UR6+0x14080] ;  /* 0x014080060f18783b */ /* 0x000e2a0008000200 */
[----:B------:R-:W-:Y:S01]  /*b570*/  HMMA.16816.F32.BF16 R40, R20, R94, R40 ;  /* 0x0000005e1428723c */ /* 0x000fe20000041828 */
[----:B------:R2:W3:Y:S04]  /*b580*/  LDSM.16.M88.4 R20, [R15+UR6+0x15080] ;  /* 0x015080060f14783b */ /* 0x0004e80008000200 */
[----:B------:R-:W-:Y:S01]  /*b590*/  LDSM.16.M88.4 R92, [R17+UR6+0x15080] ;  /* 0x01508006115c783b */ /* 0x000fe20008000200 */
[C---:B-----5:R-:W-:Y:S01]  /*b5a0*/  HMMA.16816.F32.BF16 R44, R60.reuse, R36, R44 ;  /* 0x000000243c2c723c */ /* 0x060fe2000004182c */
[----:B--2---:R-:W2:Y:S05]  /*b5b0*/  LDC R15, c[0x0][0x254] ;  /* 0x00009500ff0f7b82 */ /* 0x004eaa0000000800 */
[C---:B------:R-:W-:Y:S06]  /*b5c0*/  HMMA.16816.F32.BF16 R48, R60.reuse, R32, R48 ;  /* 0x000000203c30723c */ /* 0x040fec0000041830 */
[----:B-1----:R-:W-:Y:S06]  /*b5d0*/  HMMA.16816.F32.BF16 R56, R60, R84, R56 ;  /* 0x000000543c38723c */ /* 0x002fec0000041838 */
[C---:B------:R-:W-:Y:S06]  /*b5e0*/  HMMA.16816.F32.BF16 R64, R156.reuse, R36, R64 ;  /* 0x000000249c40723c */ /* 0x040fec0000041840 */
[C---:B------:R-:W-:Y:S01]  /*b5f0*/  HMMA.16816.F32.BF16 R68, R156.reuse, R32, R68 ;  /* 0x000000209c44723c */ /* 0x040fe20000041844 */
[----:B------:R-:W1:Y:S05]  /*b600*/  LDC R32, c[0x0][0x280] ;  /* 0x0000a000ff207b82 */ /* 0x000e6a0000000800 */
[-C--:B------:R-:W-:Y:S01]  /*b610*/  HMMA.16816.F32.BF16 R76, R156, R28.reuse, R72 ;  /* 0x0000001c9c4c723c */ /* 0x080fe20000041848 */
[----:B------:R-:W-:Y:S02]  /*b620*/  LDSM.16.M88.4 R72, [R18+UR6+0x4080] ;  /* 0x004080061248783b */ /* 0x000fe40008000200 */
[----:B------:R-:W4:Y:S03]  /*b630*/  LDC R33, c[0x0][0x264] ;  /* 0x00009900ff217b82 */ /* 0x000f260000000800 */
[----:B------:R-:W-:Y:S01]  /*b640*/  HMMA.16816.F32.BF16 R52, R60, R28, R52 ;  /* 0x0000001c3c34723c */ /* 0x000fe20000041834 */
[----:B------:R-:W5:Y:S05]  /*b650*/  LDSM.16.M88.4 R60, [R18+UR6+0x80] ;  /* 0x00008006123c783b */ /* 0x000f6a0008000200 */
[----:B------:R-:W-:Y:S01]  /*b660*/  HMMA.16816.F32.BF16 R156, R156, R84, R40 ;  /* 0x000000549c9c723c */ /* 0x000fe20000041828 */
[----:B------:R-:W2:Y:S05]  /*b670*/  LDSM.16.M88.4 R40, [R18+UR6+0x8080] ;  /* 0x008080061228783b */ /* 0x000eaa0008000200 */
[C---:B0-----:R-:W-:Y:S06]  /*b680*/  HMMA.16816.F32.BF16 R44, R24.reuse, R38, R44 ;  /* 0x00000026182c723c */ /* 0x041fec000004182c */
[C---:B------:R-:W-:Y:S06]  /*b690*/  HMMA.16816.F32.BF16 R48, R24.reuse, R34, R48 ;  /* 0x000000221830723c */ /* 0x040fec0000041830 */
[C---:B------:R-:W-:Y:S06]  /*b6a0*/  HMMA.16816.F32.BF16 R56, R24.reuse, R86, R56 ;  /* 0x000000561838723c */ /* 0x040fec0000041838 */
[----:B------:R-:W-:Y:S01]  /*b6b0*/  HMMA.16816.F32.BF16 R52, R24, R30, R52 ;  /* 0x0000001e1834723c */ /* 0x000fe20000041834 */
[----:B------:R-:W0:Y:S04]  /*b6c0*/  LDSM.16.M88.4 R24, [R19+UR6+0x14080] ;  /* 0x014080061318783b */ /* 0x000e280008000200 */
[----:B------:R-:W4:Y:S01]  /*b6d0*/  LDSM.16.M88.4 R16, [R19+UR6+0x15080] ;  /* 0x015080061310783b */ /* 0x000f220008000200 */
[C---:B---3--:R-:W-:Y:S06]  /*b6e0*/  HMMA.16816.F32.BF16 R64, R20.reuse, R38, R64 ;  /* 0x000000261440723c */ /* 0x048fec0000041840 */
[C---:B------:R-:W-:Y:S06]  /*b6f0*/  HMMA.16816.F32.BF16 R68, R20.reuse, R34, R68 ;  /* 0x000000221444723c */ /* 0x040fec0000041844 */
[C---:B------:R-:W-:Y:S06]  /*b700*/  HMMA.16816.F32.BF16 R76, R20.reuse, R30, R76 ;  /* 0x0000001e144c723c */ /* 0x040fec000004184c */
[----:B------:R-:W-:Y:S06]  /*b710*/  HMMA.16816.F32.BF16 R156, R20, R86, R156 ;  /* 0x00000056149c723c */ /* 0x000fec000004189c */
[C---:B-----5:R-:W-:Y:S06]  /*b720*/  HMMA.16816.F32.BF16 R44, R88.reuse, R60, R44 ;  /* 0x0000003c582c723c */ /* 0x060fec000004182c */
[C---:B------:R-:W-:Y:S06]  /*b730*/  HMMA.16816.F32.BF16 R48, R88.reuse, R72, R48 ;  /* 0x000000485830723c */ /* 0x040fec0000041830 */
[C---:B------:R-:W-:Y:S06]  /*b740*/  HMMA.16816.F32.BF16 R56, R88.reuse, R80, R56 ;  /* 0x000000505838723c */ /* 0x040fec0000041838 */
[----:B--2---:R-:W-:Y:S06]  /*b750*/  HMMA.16816.F32.BF16 R52, R88, R40, R52 ;  /* 0x000000285834723c */ /* 0x004fec0000041834 */
[C---:B------:R-:W-:Y:S06]  /*b760*/  HMMA.16816.F32.BF16 R20, R92.reuse, R60, R64 ;  /* 0x0000003c5c14723c */ /* 0x040fec0000041840 */
[C---:B------:R-:W-:Y:S06]  /*b770*/  HMMA.16816.F32.BF16 R28, R92.reuse, R72, R68 ;  /* 0x000000485c1c723c */ /* 0x040fec0000041844 */
[C---:B------:R-:W-:Y:S06]  /*b780*/  HMMA.16816.F32.BF16 R84, R92.reuse, R40, R76 ;  /* 0x000000285c54723c */ /* 0x040fec000004184c */
[----:B------:R-:W-:Y:S01]  /*b790*/  HMMA.16816.F32.BF16 R156, R92, R80, R156 ;  /* 0x000000505c9c723c */ /* 0x000fe2000004189c */
[----:B------:R-:W-:-:S06]  /*b7a0*/  UIADD3 UR4, UR4, 0x80, URZ ;  /* 0x0000008004047890 */ /* 0x000fcc000fffe03f */
[----:B-1----:R-:W-:Y:S01]  /*b7b0*/  ISETP.LE.AND P2, PT, R32, UR4, PT ;  /* 0x0000000420007c0c */ /* 0x002fe2000bf43270 */
[----:B0-----:R-:W-:Y:S01]  /*b7c0*/  HMMA.16816.F32.BF16 R64, R24, R62, R44 ;  /* 0x0000003e1840723c */ /* 0x001fe2000004182c */
[----:B------:R-:W-:Y:S01]  /*b7d0*/  FFMA R10, R8, R10, R154 ;  /* 0x0000000a080a7223 */ /* 0x000fe2000000009a */
[----:B------:R-:W-:Y:S01]  /*b7e0*/  FFMA R11, R7, R11, R9 ;  /* 0x0000000b070b7223 */ /* 0x000fe20000000009 */
[----:B------:R-:W-:-:S03]  /*b7f0*/  FFMA R14, R6, R14, R203 ;  /* 0x0000000e060e7223 */ /* 0x000fc600000000cb */
[----:B------:R-:W-:Y:S01]  /*b800*/  HMMA.16816.F32.BF16 R76, R24, R74, R48 ;  /* 0x0000004a184c723c */ /* 0x000fe20000041830 */
[----:B----4-:R-:W-:Y:S01]  /*b810*/  IMAD R13, R33, 0x80, R13 ;  /* 0x00000080210d7824 */ /* 0x010fe200078e020d */
[----:B------:R-:W-:-:S04]  /*b820*/  LEA R12, R15, R12, 0x7 ;  /* 0x0000000c0f0c7211 */ /* 0x000fc800078e38ff */
[----:B------:R-:W-:Y:S01]  /*b830*/  HMMA.16816.F32.BF16 R56, R24, R82, R56 ;  /* 0x000000521838723c */ /* 0x000fe20000041838 */
[----:B------:R-:W-:Y:S01]  /*b840*/  IMAD.MOV.U32 R9, RZ, RZ, R2 ;  /* 0x000000ffff097224 */ /* 0x000fe200078e0002 */
[----:B------:R-:W-:Y:S01]  /*b850*/  MOV R6, R4 ;  /* 0x0000000400067202 */ /* 0x000fe20000000f00 */
[----:B------:R-:W-:-:S03]  /*b860*/  IMAD.MOV.U32 R8, RZ, RZ, R3 ;  /* 0x000000ffff087224 */ /* 0x000fc600078e0003 */
[----:B------:R-:W-:Y:S01]  /*b870*/  HMMA.16816.F32.BF16 R68, R24, R42, R52 ;  /* 0x0000002a1844723c */ /* 0x000fe20000041834 */
[----:B------:R-:W-:-:S05]  /*b880*/  IMAD.MOV.U32 R7, RZ, RZ, R5 ;  /* 0x000000ffff077224 */ /* 0x000fca00078e0005 */
[C---:B------:R-:W-:Y:S06]  /*b890*/  HMMA.16816.F32.BF16 R60, R16.reuse, R62, R20 ;  /* 0x0000003e103c723c */ /* 0x040fec0000041814 */
[C---:B------:R-:W-:Y:S06]  /*b8a0*/  HMMA.16816.F32.BF16 R72, R16.reuse, R74, R28 ;  /* 0x0000004a1048723c */ /* 0x040fec000004181c */
[C---:B------:R-:W-:Y:S06]  /*b8b0*/  HMMA.16816.F32.BF16 R84, R16.reuse, R42, R84 ;  /* 0x0000002a1054723c */ /* 0x040fec0000041854 */
[----:B------:R-:W-:Y:S01]  /*b8c0*/  HMMA.16816.F32.BF16 R80, R16, R82, R156 ;  /* 0x000000521050723c */ /* 0x000fe2000004189c */
[----:B------:R-:W-:-:S08]  /*b8d0*/  NOP ;  /* 0x0000000000007918 */ /* 0x000fd00000000000 */
[----:B------:R-:W-:-:S15]  /*b8e0*/  @!P2 BRA `(.L_x_1) ;  /* 0xffffffa00044a947 */ /* 0x000fde000383ffff */
.L_x_0:
[----:B------:R-:W0:Y:S01]  /*b8f0*/  S2R R7, SR_TID.X ;  /* 0x0000000000077919 */ /* 0x000e220000002100 */
[----:B------:R-:W-:Y:S01]  /*b900*/  MOV R32, R10 ;  /* 0x0000000a00207202 */ /* 0x000fe20000000f00 */
[----:B------:R-:W-:Y:S01]  /*b910*/  IMAD.MOV.U32 R21, RZ, RZ, R11 ;  /* 0x000000ffff157224 */ /* 0x000fe200078e000b */
[----:B------:R-:W2:Y:S01]  /*b920*/  LDC R54, c[0x0][0x278] ;  /* 0x00009e00ff367b82 */ /* 0x000ea20000000800 */
[----:B------:R-:W-:Y:S01]  /*b930*/  IMAD.MOV.U32 R22, RZ, RZ, R14 ;  /* 0x000000ffff167224 */ /* 0x000fe200078e000e */
[----:B------:R-:W-:Y:S01]  /*b940*/  FSETP.GEU.AND P4, PT, R32, 1.175494350822287508e-38, PT ;  /* 0x008000002000780b */ /* 0x000fe20003f8e000 */
[C---:B------:R-:W-:Y:S01]  /*b950*/  FMUL R10, R21.reuse, 8388608 ;  /* 0x4b000000150a7820 */ /* 0x040fe20000400000 */
[----:B------:R-:W-:Y:S01]  /*b960*/  FSETP.GEU.AND P5, PT, R21, 1.175494350822287508e-38, PT ;  /* 0x008000001500780b */ /* 0x000fe20003fae000 */
[----:B------:R-:W-:Y:S01]  /*b970*/  IMAD.MOV.U32 R37, RZ, RZ, R0 ;  /* 0x000000ffff257224 */ /* 0x000fe200078e0000 */
[C---:B------:R-:W-:Y:S01]  /*b980*/  FSETP.GT.AND P2, PT, |R22|.reuse, 8.50705917302346158658e+37, PT ;  /* 0x7e8000001600780b */ /* 0x040fe20003f44200 */
[C---:B------:R-:W-:Y:S01]  /*b990*/  FMUL R11, R22.reuse, 8388608 ;  /* 0x4b000000160b7820 */ /* 0x040fe20000400000 */
[----:B------:R-:W-:Y:S01]  /*b9a0*/  FSETP.GEU.AND P1, PT, |R22|, 1.175494350822287508e-38, PT ;  /* 0x008000001600780b */ /* 0x000fe20003f2e200 */
[C---:B------:R-:W-:Y:S01]  /*b9b0*/  FMUL R0, R37.reuse, 8388608 ;  /* 0x4b00000025007820 */ /* 0x040fe20000400000 */
[----:B------:R-:W-:Y:S01]  /*b9c0*/  FSEL R89, R10, R21, !P5 ;  /* 0x000000150a597208 */ /* 0x000fe20006800000 */
[----:B------:R-:W-:Y:S01]  /*b9d0*/  ULDC.64 UR4, c[0x0][0x270] ;  /* 0x00009c0000047ab9 */ /* 0x000fe20000000a00 */
[----:B------:R-:W-:Y:S01]  /*b9e0*/  FSETP.GEU.AND P3, PT, R37, 1.175494350822287508e-38, PT ;  /* 0x008000002500780b */ /* 0x000fe20003f6e000 */
[----:B------:R-:W-:Y:S01]  /*b9f0*/  UIMAD UR4, UR7, UR4, URZ ;  /* 0x00000004070472a4 */ /* 0x000fe2000f8e023f */
[----:B------:R-:W-:Y:S01]  /*ba00*/  FSETP.GEU.AND P6, PT, R22, 1.175494350822287508e-38, PT ;  /* 0x008000001600780b */ /* 0x000fe20003fce000 */
[----:B------:R-:W-:Y:S01]  /*ba10*/  VIADD R14, R89, 0xc0cafb0d ;  /* 0xc0cafb0d590e7836 */ /* 0x000fe20000000000 */
[----:B------:R-:W-:Y:S01]  /*ba20*/  FSEL R88, R0, R37, !P3 ;  /* 0x0000002500587208 */ /* 0x000fe20005800000 */
[----:B------:R-:W-:Y:S01]  /*ba30*/  USHF.L.U32 UR8, UR4, 0x1, URZ ;  /* 0x0000000104087899 */ /* 0x000fe2000800063f */
[----:B------:R-:W-:Y:S01]  /*ba40*/  FSEL R0, R11, R22, !P6 ;  /* 0x000000160b007208 */ /* 0x000fe20007000000 */
[----:B------:R-:W-:Y:S01]  /*ba50*/  @P2 FMUL R22, R22, 0.25 ;  /* 0x3e80000016162820 */ /* 0x000fe20000400000 */
[----:B------:R-:W-:Y:S01]  /*ba60*/  FSEL R11, RZ, -23, P4 ;  /* 0xc1b80000ff0b7808 */ /* 0x000fe20002000000 */
[----:B------:R-:W-:Y:S01]  /*ba70*/  @P2 FMUL R83, R83, 0.25 ;  /* 0x3e80000053532820 */ /* 0x000fe20000400000 */
[----:B------:R-:W-:Y:S01]  /*ba80*/  IADD3 R10, R88, -0x3f3504f3, RZ ;  /* 0xc0cafb0d580a7810 */ /* 0x000fe20007ffe0ff */
[----:B------:R-:W-:Y:S01]  /*ba90*/  @!P1 FMUL R22, R22, 16777216 ;  /* 0x4b80000016169820 */ /* 0x000fe20000400000 */
[----:B------:R-:W-:Y:S01]  /*baa0*/  @P2 FMUL R82, R82, 0.25 ;  /* 0x3e80000052522820 */ /* 0x000fe20000400000 */
[----:B------:R-:W-:Y:S01]  /*bab0*/  @P2 FMUL R87, R87, 0.25 ;  /* 0x3e80000057572820 */ /* 0x000fe20000400000 */
[----:B------:R-:W-:Y:S01]  /*bac0*/  LOP3.LUT R10, R10, 0xff800000, RZ, 0xc0, !PT ;  /* 0xff8000000a0a7812 */ /* 0x000fe200078ec0ff */
[----:B------:R-:W-:Y:S01]  /*bad0*/  @P2 FMUL R86, R86, 0.25 ;  /* 0x3e80000056562820 */ /* 0x000fe20000400000 */
[----:B------:R-:W-:Y:S01]  /*bae0*/  @P2 FMUL R75, R75, 0.25 ;  /* 0x3e8000004b4b2820 */ /* 0x000fe20000400000 */
[--C-:B0-----:R-:W-:Y:S01]  /*baf0*/  SHF.R.S32.HI R9, RZ, 0x4, R7.reuse ;  /* 0x00000004ff097819 */ /* 0x101fe20000011407 */
[C---:B------:R-:W-:Y:S01]  /*bb00*/  IMAD.SHL.U32 R6, R7.reuse, 0x20, RZ ;  /* 0x0000002007067824 */ /* 0x040fe200078e00ff */
[C---:B------:R-:W-:Y:S01]  /*bb10*/  LOP3.LUT R15, R7.reuse, 0xe0, RZ, 0xc0, !PT ;  /* 0x000000e0070f7812 */ /* 0x040fe200078ec0ff */
[----:B-1----:R-:W-:Y:S01]  /*bb20*/  IMAD.SHL.U32 R12, R7, 0x10, RZ ;  /* 0x00000010070c7824 */ /* 0x002fe200078e00ff */
[----:B------:R-:W-:Y:S01]  /*bb30*/  SGXT R9, R9, 0x1 ;  /* 0x000000010909781a */ /* 0x000fe20000000200 */
[----:B------:R-:W-:Y:S01]  /*bb40*/  @P2 FMUL R74, R74, 0.25 ;  /* 0x3e8000004a4a2820 */ /* 0x000fe20000400000 */
[----:B------:R-:W-:Y:S01]  /*bb50*/  LOP3.LUT R6, R6, 0x60, RZ, 0xc0, !PT ;  /* 0x0000006006067812 */ /* 0x000fe200078ec0ff */
[----:B------:R-:W-:Y:S01]  /*bb60*/  @P2 FMUL R63, R63, 0.25 ;  /* 0x3e8000003f3f2820 */ /* 0x000fe20000400000 */
[----:B------:R-:W-:Y:S01]  /*bb70*/  LOP3.LUT R8, R7, 0xc, RZ, 0xc0, !PT ;  /* 0x0000000c07087812 */ /* 0x000fe200078ec0ff */
[----:B------:R-:W-:Y:S01]  /*bb80*/  @P2 FMUL R62, R62, 0.25 ;  /* 0x3e8000003e3e2820 */ /* 0x000fe20000400000 */
[----:B------:R-:W-:Y:S01]  /*bb90*/  LOP3.LUT R9, R9, 0x1020, RZ, 0xc0, !PT ;  /* 0x0000102009097812 */ /* 0x000fe200078ec0ff */
[----:B------:R-:W-:Y:S01]  /*bba0*/  IMAD R6, R15, 0x10, R6 ;  /* 0x000000100f067824 */ /* 0x000fe200078e0206 */
[----:B------:R-:W-:Y:S01]  /*bbb0*/  SHF.L.U32 R13, R7, 0x3, RZ ;  /* 0x00000003070d7819 */ /* 0x000fe200000006ff */
[----:B------:R-:W-:Y:S01]  /*bbc0*/  @!P1 FMUL R83, R83, 16777216 ;  /* 0x4b80000053539820 */ /* 0x000fe20000400000 */
[----:B------:R-:W-:Y:S01]  /*bbd0*/  LEA R9, R8, R9, 0x1 ;  /* 0x0000000908097211 */ /* 0x000fe200078e08ff */
[----:B------:R-:W-:Y:S01]  /*bbe0*/  @!P1 FMUL R82, R82, 16777216 ;  /* 0x4b80000052529820 */ /* 0x000fe20000400000 */
[----:B------:R-:W-:Y:S01]  /*bbf0*/  LOP3.LUT R13, R13, 0x1f8, RZ, 0xc0, !PT ;  /* 0x000001f80d0d7812 */ /* 0x000fe200078ec0ff */
[----:B------:R-:W-:Y:S01]  /*bc00*/  @!P1 FMUL R87, R87, 16777216 ;  /* 0x4b80000057579820 */ /* 0x000fe20000400000 */
[----:B------:R-:W-:Y:S01]  /*bc10*/  LOP3.LUT R52, R9, R6, RZ, 0x3c, !PT ;  /* 0x0000000609347212 */ /* 0x000fe200078e3cff */
[----:B------:R-:W-:Y:S01]  /*bc20*/  FMUL R9, R32, 8388608 ;  /* 0x4b00000020097820 */ /* 0x000fe20000400000 */
[----:B------:R-:W-:Y:S01]  /*bc30*/  SHF.R.U32.HI R15, RZ, 0x1, R7 ;  /* 0x00000001ff0f7819 */ /* 0x000fe20000011607 */
[----:B------:R-:W-:Y:S01]  /*bc40*/  IMAD R13, R8, 0x400, R13 ;  /* 0x00000400080d7824 */ /* 0x000fe200078e020d */
[----:B------:R-:W-:Y:S01]  /*bc50*/  LOP3.LUT R12, R12, 0x70, RZ, 0xc0, !PT ;  /* 0x000000700c0c7812 */ /* 0x000fe200078ec0ff */
[----:B------:R-:W-:Y:S01]  /*bc60*/  @!P1 FMUL R86, R86, 16777216 ;  /* 0x4b80000056569820 */ /* 0x000fe20000400000 */
[----:B------:R-:W-:Y:S01]  /*bc70*/  LOP3.LUT R15, R15, 0xc, RZ, 0xc0, !PT ;  /* 0x0000000c0f0f7812 */ /* 0x000fe200078ec0ff */
[----:B------:R-:W-:Y:S01]  /*bc80*/  @!P1 FMUL R75, R75, 16777216 ;  /* 0x4b8000004b4b9820 */ /* 0x000fe20000400000 */
[----:B------:R-:W-:Y:S01]  /*bc90*/  FSEL R90, R9, R32, !P4 ;  /* 0x00000020095a7208 */ /* 0x000fe20006000000 */
[----:B------:R-:W-:Y:S01]  /*bca0*/  @!P1 FMUL R74, R74, 16777216 ;  /* 0x4b8000004a4a9820 */ /* 0x000fe20000400000 */
[----:B------:R-:W-:Y:S01]  /*bcb0*/  LOP3.LUT R8, R7, 0xc0, RZ, 0xc0, !PT ;  /* 0x000000c007087812 */ /* 0x000fe200078ec0ff */
[----:B------:R-:W-:Y:S01]  /*bcc0*/  @!P1 FMUL R63, R63, 16777216 ;  /* 0x4b8000003f3f9820 */ /* 0x000fe20000400000 */
[----:B------:R-:W-:Y:S01]  /*bcd0*/  IADD3 R6, R15, UR6, R12 ;  /* 0x000000060f067c10 */ /* 0x000fe2000fffe00c */
[----:B------:R-:W-:Y:S01]  /*bce0*/  VIADD R12, R90, 0xc0cafb0d ;  /* 0xc0cafb0d5a0c7836 */ /* 0x000fe20000000000 */
[----:B------:R-:W-:Y:S01]  /*bcf0*/  SHF.R.U32.HI R8, RZ, 0x1, R8 ;  /* 0x00000001ff087819 */ /* 0x000fe20000011608 */
[----:B------:R-:W-:Y:S01]  /*bd00*/  @!P1 FMUL R62, R62, 16777216 ;  /* 0x4b8000003e3e9820 */ /* 0x000fe20000400000 */
[----:B------:R-:W-:-:S02]  /*bd10*/  LOP3.LUT R16, R7, 0xff, RZ, 0xc0, !PT ;  /* 0x000000ff07107812 */ /* 0x000fc400078ec0ff */
[----:B------:R-:W-:Y:S01]  /*bd20*/  LOP3.LUT R8, R13, R8, RZ, 0x3c, !PT ;  /* 0x000000080d087212 */ /* 0x000fe200078e3cff */
[----:B------:R-:W-:Y:S01]  /*bd30*/  BAR.SYNC.DEFER_BLOCKING 0x0 ;  /* 0x0000000000007b1d */ /* 0x000fe20000010000 */
[----:B------:R-:W-:Y:S02]  /*bd40*/  LOP3.LUT R13, R12, 0xff800000, RZ, 0xc0, !PT ;  /* 0xff8000000c0d7812 */ /* 0x000fe400078ec0ff */
[----:B------:R-:W-:Y:S02]  /*bd50*/  ISETP.GE.U32.AND P0, PT, R16, 0x20, PT ;  /* 0x000000201000780c */ /* 0x000fe40003f06070 */
[----:B------:R-:W-:Y:S02]  /*bd60*/  LOP3.LUT R16, R14, 0xff800000, RZ, 0xc0, !PT ;  /* 0xff8000000e107812 */ /* 0x000fe400078ec0ff */
[----:B------:R-:W-:Y:S01]  /*bd70*/  I2FP.F32.S32 R14, R13 ;  /* 0x0000000d000e7245 */ /* 0x000fe20000201400 */
[----:B------:R-:W-:Y:S01]  /*bd80*/  IMAD.IADD R13, R90, 0x1, -R13 ;  /* 0x000000015a0d7824 */ /* 0x000fe200078e0a0d */
[----:B------:R-:W-:-:S02]  /*bd90*/  FSEL R9, RZ, -23, P3 ;  /* 0xc1b80000ff097808 */ /* 0x000fc40001800000 */
[C---:B------:R-:W-:Y:S01]  /*bda0*/  FSETP.GT.AND P3, PT, |R21|.reuse, 8.50705917302346158658e+37, PT ;  /* 0x7e8000001500780b */ /* 0x040fe20003f64200 */
[----:B------:R-:W-:Y:S01]  /*bdb0*/  FFMA.FTZ R14, R14, 1.1920928955078125e-07, R11 ;  /* 0x340000000e0e7823 */ /* 0x000fe2000001000b */
[----:B------:R-:W-:Y:S01]  /*bdc0*/  FSETP.GEU.AND P4, PT, |R21|, 1.175494350822287508e-38, PT ;  /* 0x008000001500780b */ /* 0x000fe20003f8e200 */
[----:B------:R-:W0:Y:S01]  /*bdd0*/  MUFU.RCP R11, R22 ;  /* 0x00000016000b7308 */ /* 0x000e220000001000 */
[----:B------:R-:W-:Y:S01]  /*bde0*/  FSEL R15, RZ, -23, P5 ;  /* 0xc1b80000ff0f7808 */ /* 0x000fe20002800000 */
[----:B------:R-:W-:Y:S01]  /*bdf0*/  FADD R13, R13, -1 ;  /* 0xbf8000000d0d7421 */ /* 0x000fe20000000000 */
[----:B------:R-:W-:Y:S01]  /*be00*/  I2FP.F32.S32 R12, R10 ;  /* 0x0000000a000c7245 */ /* 0x000fe20000201400 */
[----:B------:R-:W-:Y:S01]  /*be10*/  IMAD.IADD R10, R88, 0x1, -R10 ;  /* 0x00000001580a7824 */ /* 0x000fe200078e0a0a */
[----:B------:R-:W-:Y:S01]  /*be20*/  I2FP.F32.S32 R18, R16 ;  /* 0x0000001000127245 */ /* 0x000fe20000201400 */
[----:B------:R-:W-:Y:S01]  /*be30*/  IMAD.IADD R16, R89, 0x1, -R16 ;  /* 0x0000000159107824 */ /* 0x000fe200078e0a10 */
[----:B------:R-:W-:Y:S01]  /*be40*/  FSETP.GT.AND P1, PT, |R32|, 8.50705917302346158658e+37, PT ;  /* 0x7e8000002000780b */ /* 0x000fe20003f24200 */
[----:B------:R-:W-:Y:S01]  /*be50*/  FFMA.FTZ R9, R12, 1.1920928955078125e-07, R9 ;  /* 0x340000000c097823 */ /* 0x000fe20000010009 */
[----:B------:R-:W-:Y:S01]  /*be60*/  FSETP.GEU.AND P5, PT, |R32|, 1.175494350822287508e-38, PT ;  /* 0x008000002000780b */ /* 0x000fe20003fae200 */
[----:B------:R-:W-:Y:S01]  /*be70*/  @P3 FMUL R21, R21, 0.25 ;  /* 0x3e80000015153820 */ /* 0x000fe20000400000 */
[----:B------:R-:W-:Y:S01]  /*be80*/  FFMA.FTZ R15, R18, 1.1920928955078125e-07, R15 ;  /* 0x34000000120f7823 */ /* 0x000fe2000001000f */
[----:B------:R-:W-:Y:S01]  /*be90*/  IADD3 R17, R0, -0x3f3504f3, RZ ;  /* 0xc0cafb0d00117810 */ /* 0x000fe20007ffe0ff */
[----:B------:R-:W-:Y:S01]  /*bea0*/  @P3 FMUL R81, R81, 0.25 ;  /* 0x3e80000051513820 */ /* 0x000fe20000400000 */
[----:B------:R-:W-:Y:S01]  /*beb0*/  @!P4 FMUL R21, R21, 16777216 ;  /* 0x4b8000001515c820 */ /* 0x000fe20000400000 */
[----:B------:R-:W-:Y:S01]  /*bec0*/  @P3 FMUL R80, R80, 0.25 ;  /* 0x3e80000050503820 */ /* 0x000fe20000400000 */
[----:B------:R-:W-:Y:S01]  /*bed0*/  LOP3.LUT R19, R17, 0xff800000, RZ, 0xc0, !PT ;  /* 0xff80000011137812 */ /* 0x000fe200078ec0ff */
[C---:B0-----:R-:W-:Y:S01]  /*bee0*/  FMUL R12, R11.reuse, R83 ;  /* 0x000000530b0c7220 */ /* 0x041fe20000400000 */
[C---:B------:R-:W-:Y:S01]  /*bef0*/  FMUL R18, R11.reuse, R82 ;  /* 0x000000520b127220 */ /* 0x040fe20000400000 */
[C---:B------:R-:W-:Y:S01]  /*bf00*/  FMUL R23, R11.reuse, R87 ;  /* 0x000000570b177220 */ /* 0x040fe20000400000 */
[C---:B------:R-:W-:Y:S01]  /*bf10*/  FMUL R25, R11.reuse, R86 ;  /* 0x000000560b197220 */ /* 0x040fe20000400000 */
[C---:B------:R-:W-:Y:S01]  /*bf20*/  FMUL R24, R11.reuse, R75 ;  /* 0x0000004b0b187220 */ /* 0x040fe20000400000 */
[C---:B------:R-:W-:Y:S01]  /*bf30*/  FMUL R26, R11.reuse, R74 ;  /* 0x0000004a0b1a7220 */ /* 0x040fe20000400000 */
[C---:B------:R-:W-:Y:S01]  /*bf40*/  FMUL R31, R11.reuse, R63 ;  /* 0x0000003f0b1f7220 */ /* 0x040fe20000400000 */
[----:B------:R-:W-:Y:S01]  /*bf50*/  FMUL R33, R11, R62 ;  /* 0x0000003e0b217220 */ /* 0x000fe20000400000 */
[----:B------:R-:W-:Y:S01]  /*bf60*/  @P3 FMUL R85, R85, 0.25 ;  /* 0x3e80000055553820 */ /* 0x000fe20000400000 */
[----:B------:R-:W0:Y:S01]  /*bf70*/  MUFU.RCP R11, R21 ;  /* 0x00000015000b7308 */ /* 0x000e220000001000 */
[----:B------:R-:W-:Y:S01]  /*bf80*/  @P3 FMUL R84, R84, 0.25 ;  /* 0x3e80000054543820 */ /* 0x000fe20000400000 */
[----:B------:R-:W-:Y:S01]  /*bf90*/  @P3 FMUL R73, R73, 0.25 ;  /* 0x3e80000049493820 */ /* 0x000fe20000400000 */
[----:B------:R-:W-:Y:S01]  /*bfa0*/  @P3 FMUL R72, R72, 0.25 ;  /* 0x3e80000048483820 */ /* 0x000fe20000400000 */
[----:B------:R-:W-:Y:S01]  /*bfb0*/  @P3 FMUL R61, R61, 0.25 ;  /* 0x3e8000003d3d3820 */ /* 0x000fe20000400000 */
[----:B------:R-:W-:Y:S01]  /*bfc0*/  @P3 FMUL R60, R60, 0.25 ;  /* 0x3e8000003c3c3820 */ /* 0x000fe20000400000 */
[----:B------:R-:W-:Y:S01]  /*bfd0*/  @P1 FMUL R32, R32, 0.25 ;  /* 0x3e80000020201820 */ /* 0x000fe20000400000 */
[----:B------:R-:W-:Y:S01]  /*bfe0*/  FSEL R17, RZ, -23, P6 ;  /* 0xc1b80000ff117808 */ /* 0x000fe20003000000 */
[----:B------:R-:W-:Y:S01]  /*bff0*/  @!P4 FMUL R81, R81, 16777216 ;  /* 0x4b8000005151c820 */ /* 0x000fe20000400000 */
[----:B------:R-:W-:Y:S01]  /*c000*/  I2FP.F32.S32 R20, R19 ;  /* 0x0000001300147245 */ /* 0x000fe20000201400 */
[----:B------:R-:W-:Y:S01]  /*c010*/  @!P4 FMUL R80, R80, 16777216 ;  /* 0x4b8000005050c820 */ /* 0x000fe20000400000 */
[----:B------:R-:W-:Y:S01]  /*c020*/  @!P4 FMUL R85, R85, 16777216 ;  /* 0x4b8000005555c820 */ /* 0x000fe20000400000 */
[----:B------:R-:W-:Y:S01]  /*c030*/  @!P4 FMUL R84, R84, 16777216 ;  /* 0x4b8000005454c820 */ /* 0x000fe20000400000 */
[----:B------:R-:W-:Y:S01]  /*c040*/  @!P4 FMUL R73, R73, 16777216 ;  /* 0x4b8000004949c820 */ /* 0x000fe20000400000 */
[----:B------:R-:W-:Y:S01]  /*c050*/  @!P4 FMUL R72, R72, 16777216 ;  /* 0x4b8000004848c820 */ /* 0x000fe20000400000 */
[----:B------:R-:W-:Y:S01]  /*c060*/  @!P4 FMUL R61, R61, 16777216 ;  /* 0x4b8000003d3dc820 */ /* 0x000fe20000400000 */
[----:B------:R-:W-:Y:S01]  /*c070*/  @!P4 FMUL R60, R60, 16777216 ;  /* 0x4b8000003c3cc820 */ /* 0x000fe20000400000 */
[----:B------:R-:W-:Y:S01]  /*c080*/  @!P5 FMUL R32, R32, 16777216 ;  /* 0x4b8000002020d820 */ /* 0x000fe20000400000 */
[----:B------:R-:W-:Y:S01]  /*c090*/  FSETP.GT.AND P2, PT, |R37|, 8.50705917302346158658e+37, PT ;  /* 0x7e8000002500780b */ /* 0x000fe20003f44200 */
[----:B------:R-:W-:Y:S01]  /*c0a0*/  FFMA.FTZ R17, R20, 1.1920928955078125e-07, R17 ;  /* 0x3400000014117823 */ /* 0x000fe20000010011 */
        /* <DEDUP_REMOVED lines=8> */
[----:B------:R-:W-:Y:S01]  /*c130*/  FSETP.GEU.AND P3, PT, |R37|, 1.175494350822287508e-38, PT ;  /* 0x008000002500780b */ /* 0x000fe20003f6e200 */
[----:B------:R-:W0:Y:S01]  /*c140*/  MUFU.RCP R11, R32 ;  /* 0x00000020000b7308 */ /* 0x000e220000001000 */
[----:B------:R-:W-:Y:S01]  /*c150*/  @P1 FMUL R59, R59, 0.25 ;  /* 0x3e8000003b3b1820 */ /* 0x000fe20000400000 */
        /* <DEDUP_REMOVED lines=42> */
[----:B------:R-:W-:Y:S01]  /*c400*/  FADD R10, R10, -1 ;  /* 0xbf8000000a0a7421 */ /* 0x000fe20000000000 */
        /* <DEDUP_REMOVED lines=8> */
[----:B------:R-:W-:Y:S01]  /*c490*/  F2FP.BF16.F32.PACK_AB R51, R37, R38 ;  /* 0x000000262533723e */ /* 0x000fe200000010ff */
[----:B------:R-:W-:Y:S01]  /*c4a0*/  FADD R16, R16, -1 ;  /* 0xbf80000010107421 */ /* 0x000fe20000000000 */
[----:B------:R-:W-:Y:S01]  /*c4b0*/  SHF.R.U32.HI R37, RZ, 0x5, R7 ;  /* 0x00000005ff257819 */ /* 0x000fe20000011607 */
[----:B------:R-:W-:Y:S01]  /*c4c0*/  IMAD.IADD R19, R0, 0x1, -R19 ;  /* 0x0000000100137824 */ /* 0x000fe200078e0a13 */
[----:B------:R-:W-:-:S02]  /*c4d0*/  F2FP.BF16.F32.PACK_AB R44, R44, R11 ;  /* 0x0000000b2c2c723e */ /* 0x000fc400000010ff */
[----:B------:R-:W-:Y:S01]  /*c4e0*/  SGXT.U32 R11, R37, 0x3 ;  /* 0x00000003250b781a */ /* 0x000fe20000000000 */
[----:B------:R-:W-:Y:S01]  /*c4f0*/  FADD R19, R19, -1 ;  /* 0xbf80000013137421 */ /* 0x000fe20000000000 */
[----:B------:R-:W-:Y:S01]  /*c500*/  F2FP.BF16.F32.PACK_AB R50, R45, R46 ;  /* 0x0000002e2d32723e */ /* 0x000fe200000010ff */
[----:B------:R-:W-:Y:S01]  /*c510*/  IMAD.MOV.U32 R46, RZ, RZ, 0x3dc6b27f ;  /* 0x3dc6b27fff2e7424 */ /* 0x000fe200078e00ff */
[----:B------:R-:W-:Y:S01]  /*c520*/  F2FP.BF16.F32.PACK_AB R37, R21, R22 ;  /* 0x000000161525723e */ /* 0x000fe200000010ff */
[----:B--2---:R-:W-:Y:S01]  /*c530*/  IMAD R21, R11, R54, RZ ;  /* 0x000000360b157224 */ /* 0x004fe200078e02ff */
[----:B------:R-:W-:Y:S01]  /*c540*/  F2FP.BF16.F32.PACK_AB R45, R36, R43 ;  /* 0x0000002b242d723e */ /* 0x000fe200000010ff */
[----:B------:R-:W-:Y:S01]  /*c550*/  FFMA.FTZ R11, R10, R46, -0.16845393180847167969 ;  /* 0xbe2c7f300a0b7423 */ /* 0x000fe2000001002e */
[----:B------:R-:W-:Y:S01]  /*c560*/  F2FP.BF16.F32.PACK_AB R36, R29, R30 ;  /* 0x0000001e1d24723e */ /* 0x000fe200000010ff */
[----:B------:R-:W-:Y:S01]  /*c570*/  STS.64 [R52+UR6], R50 ;  /* 0x0000003234007988 */ /* 0x000fe20008000a06 */
[----:B------:R-:W-:Y:S01]  /*c580*/  LEA R22, R54, R21, 0x3 ;  /* 0x0000001536167211 */ /* 0x000fe200078e18ff */
[----:B------:R-:W-:Y:S01]  /*c590*/  FFMA.FTZ R11, R10, R11, 0.1716887056827545166 ;  /* 0x3e2fcf2a0a0b7423 */ /* 0x000fe2000001000b */
[----:B------:R-:W-:Y:S01]  /*c5a0*/  F2FP.BF16.F32.PACK_AB R42, R42, R49 ;  /* 0x000000312a2a723e */ /* 0x000fe200000010ff */
[----:B------:R0:W-:Y:S01]  /*c5b0*/  STS.64 [R52+UR6+0x80], R36 ;  /* 0x0000802434007988 */ /* 0x0001e20008000a06 */
[----:B------:R-:W-:Y:S01]  /*c5c0*/  F2FP.BF16.F32.PACK_AB R49, R20, R27 ;  /* 0x0000001b1431723e */ /* 0x000fe200000010ff */
[----:B------:R-:W-:Y:S01]  /*c5d0*/  FFMA.FTZ R11, R10, R11, -0.17900948226451873779 ;  /* 0xbe374e430a0b7423 */ /* 0x000fe2000001000b */
[----:B------:R-:W-:Y:S01]  /*c5e0*/  IMAD R29, R54, 0x8, R22 ;  /* 0x00000008361d7824 */ /* 0x000fe200078e0216 */
[----:B------:R-:W-:Y:S01]  /*c5f0*/  F2FP.BF16.F32.PACK_AB R48, R28, R35 ;  /* 0x000000231c30723e */ /* 0x000fe200000010ff */
[----:B------:R-:W-:Y:S01]  /*c600*/  STS.64 [R52+UR6+0x100], R44 ;  /* 0x0001002c34007988 */ /* 0x000fe20008000a06 */
[----:B------:R-:W-:Y:S01]  /*c610*/  FFMA.FTZ R11, R10, R11, 0.20512372255325317383 ;  /* 0x3e520bf40a0b7423 */ /* 0x000fe2000001000b */
[----:B------:R-:W-:Y:S01]  /*c620*/  IMAD R27, R54, 0x8, R29 ;  /* 0x00000008361b7824 */ /* 0x000fe200078e021d */
[----:B------:R-:W-:Y:S01]  /*c630*/  F2FP.BF16.F32.PACK_AB R43, R34, R41 ;  /* 0x00000029222b723e */ /* 0x000fe200000010ff */
[----:B------:R-:W-:Y:S01]  /*c640*/  STS.64 [R52+UR6+0x180], R48 ;  /* 0x0001803034007988 */ /* 0x000fe20008000a06 */
[----:B------:R-:W-:Y:S01]  /*c650*/  FFMA.FTZ R11, R10, R11, -0.24046532809734344482 ;  /* 0xbe763c8b0a0b7423 */ /* 0x000fe2000001000b */
[----:B------:R-:W-:Y:S01]  /*c660*/  F2FP.BF16.F32.PACK_AB R41, R12, R23 ;  /* 0x000000170c29723e */ /* 0x000fe200000010ff */
[C---:B------:R-:W-:Y:S01]  /*c670*/  FFMA.FTZ R12, R13.reuse, R46, -0.16845393180847167969 ;  /* 0xbe2c7f300d0c7423 */ /* 0x040fe2000001002e */
[----:B------:R-:W-:Y:S01]  /*c680*/  LEA R28, R54, R27, 0x3 ;  /* 0x0000001b361c7211 */ /* 0x000fe200078e18ff */
[----:B------:R-:W-:Y:S01]  /*c690*/  FFMA.FTZ R11, R10, R11, 0.28857114911079406738 ;  /* 0x3e93bf990a0b7423 */ /* 0x000fe2000001000b */
[----:B------:R-:W-:Y:S01]  /*c6a0*/  F2FP.BF16.F32.PACK_AB R39, R32, R39 ;  /* 0x000000272027723e */ /* 0x000fe200000010ff */
[----:B------:R-:W-:Y:S01]  /*c6b0*/  FFMA.FTZ R12, R13, R12, 0.1716887056827545166 ;  /* 0x3e2fcf2a0d0c7423 */ /* 0x000fe2000001000c */
[----:B0-----:R-:W-:Y:S01]  /*c6c0*/  F2FP.BF16.F32.PACK_AB R37, R18, R25 ;  /* 0x000000191225723e */ /* 0x001fe200000010ff */
[----:B------:R-:W-:-:S02]  /*c6d0*/  IMAD R30, R54, 0x8, R28 ;  /* 0x00000008361e7824 */ /* 0x000fc400078e021c */
[----:B------:R-:W-:Y:S01]  /*c6e0*/  FFMA.FTZ R11, R10, R11, -0.36067417263984680176 ;  /* 0xbeb8aa490a0b7423 */ /* 0x000fe2000001000b */
[C---:B------:R-:W-:Y:S01]  /*c6f0*/  FFMA.FTZ R12, R13.reuse, R12, -0.17900948226451873779 ;  /* 0xbe374e430d0c7423 */ /* 0x040fe2000001000c */
[----:B------:R-:W-:Y:S01]  /*c700*/  F2FP.BF16.F32.PACK_AB R38, R40, R47 ;  /* 0x0000002f2826723e */ /* 0x000fe200000010ff */
[----:B------:R-:W-:Y:S02]  /*c710*/  IMAD R32, R54, 0x8, R30 ;  /* 0x0000000836207824 */ /* 0x000fe400078e021e */
[----:B------:R-:W-:Y:S01]  /*c720*/  FFMA.FTZ R11, R10, R11, 0.48089820146560668945 ;  /* 0x3ef6384a0a0b7423 */ /* 0x000fe2000001000b */
[----:B------:R-:W-:Y:S01]  /*c730*/  F2FP.BF16.F32.PACK_AB R40, R24, R31 ;  /* 0x0000001f1828723e */ /* 0x000fe200000010ff */
[C---:B------:R-:W-:Y:S01]  /*c740*/  FFMA.FTZ R12, R13.reuse, R12, 0.20512372255325317383 ;  /* 0x3e520bf40d0c7423 */ /* 0x040fe2000001000c */
[----:B------:R-:W-:Y:S01]  /*c750*/  F2FP.BF16.F32.PACK_AB R36, R26, R33 ;  /* 0x000000211a24723e */ /* 0x000fe200000010ff */
[----:B------:R-:W-:Y:S01]  /*c760*/  FFMA.FTZ R11, R10, R11, -0.72134751081466674805 ;  /* 0xbf38aa3b0a0b7423 */ /* 0x000fe2000001000b */
[----:B------:R-:W-:Y:S01]  /*c770*/  LEA R25, R54, R32, 0x3 ;  /* 0x0000002036197211 */ /* 0x000fe200078e18ff */
[----:B------:R-:W-:Y:S01]  /*c780*/  FFMA.FTZ R12, R13, R12, -0.24046532809734344482 ;  /* 0xbe763c8b0d0c7423 */ /* 0x000fe2000001000c */
[----:B------:R-:W-:Y:S01]  /*c790*/  LOP3.LUT R20, R52, 0x40, RZ, 0x3c, !PT ;  /* 0x0000004034147812 */ /* 0x000fe200078e3cff */
[----:B------:R-:W-:Y:S01]  /*c7a0*/  FMUL R11, R10, R11 ;  /* 0x0000000b0a0b7220 */ /* 0x000fe20000400000 */
[----:B------:R-:W-:Y:S01]  /*c7b0*/  FFMA.FTZ R18, R19, R46, -0.16845393180847167969 ;  /* 0xbe2c7f3013127423 */ /* 0x000fe2000001002e */
[----:B------:R-:W-:-:S02]  /*c7c0*/  IMAD R31, R54, 0x8, R25 ;  /* 0x00000008361f7824 */ /* 0x000fc400078e0219 */
[----:B------:R-:W-:Y:S01]  /*c7d0*/  FFMA.FTZ R12, R13, R12, 0.28857114911079406738 ;  /* 0x3e93bf990d0c7423 */ /* 0x000fe2000001000c */
[----:B------:R-:W-:Y:S01]  /*c7e0*/  FMUL R11, R10, R11 ;  /* 0x0000000b0a0b7220 */ /* 0x000fe20000400000 */
[----:B------:R0:W-:Y:S01]  /*c7f0*/  STS.64 [R20+UR6+0x2080], R36 ;  /* 0x0020802414007988 */ /* 0x0001e20008000a06 */
[----:B------:R-:W-:Y:S01]  /*c800*/  FFMA.FTZ R18, R19, R18, 0.1716887056827545166 ;  /* 0x3e2fcf2a13127423 */ /* 0x000fe20000010012 */
[----:B------:R-:W-:Y:S01]  /*c810*/  LEA R33, R54, R31, 0x3 ;  /* 0x0000001f36217211 */ /* 0x000fe200078e18ff */
[----:B------:R-:W-:Y:S01]  /*c820*/  FFMA.FTZ R10, R10, 1.4426950216293334961, R11 ;  /* 0x3fb8aa3b0a0a7823 */ /* 0x000fe2000001000b */
[----:B------:R-:W-:Y:S01]  /*c830*/  FFMA.FTZ R11, R16, R46, -0.16845393180847167969 ;  /* 0xbe2c7f30100b7423 */ /* 0x000fe2000001002e */
[C---:B------:R-:W-:Y:S01]  /*c840*/  FFMA.FTZ R12, R13.reuse, R12, -0.36067417263984680176 ;  /* 0xbeb8aa490d0c7423 */ /* 0x040fe2000001000c */
[----:B------:R-:W-:Y:S01]  /*c850*/  LEA R35, R54, R33, 0x3 ;  /* 0x0000002136237211 */ /* 0x000fe200078e18ff */
[----:B------:R1:W-:Y:S01]  /*c860*/  STS.64 [R20+UR6+0x2100], R38 ;  /* 0x0021002614007988 */ /* 0x0003e20008000a06 */
[----:B------:R-:W-:Y:S01]  /*c870*/  FFMA.FTZ R11, R16, R11, 0.1716887056827545166 ;  /* 0x3e2fcf2a100b7423 */ /* 0x000fe2000001000b */
[----:B------:R-:W-:Y:S01]  /*c880*/  FFMA.FTZ R12, R13, R12, 0.48089820146560668945 ;  /* 0x3ef6384a0d0c7423 */ /* 0x000fe2000001000c */
[----:B------:R-:W-:Y:S01]  /*c890*/  FFMA.FTZ R18, R19, R18, -0.17900948226451873779 ;  /* 0xbe374e4313127423 */ /* 0x000fe20000010012 */
[----:B------:R2:W-:Y:S01]  /*c8a0*/  STS.64 [R20+UR6+0x2180], R40 ;  /* 0x0021802814007988 */ /* 0x0005e20008000a06 */
[----:B0-----:R-:W-:-:S02]  /*c8b0*/  IMAD R37, R54, 0x8, R35 ;  /* 0x0000000836257824 */ /* 0x001fc400078e0223 */
[C---:B------:R-:W-:Y:S01]  /*c8c0*/  FFMA.FTZ R11, R16.reuse, R11, -0.17900948226451873779 ;  /* 0xbe374e43100b7423 */ /* 0x040fe2000001000b */
[----:B------:R-:W-:Y:S01]  /*c8d0*/  FFMA.FTZ R12, R13, R12, -0.72134751081466674805 ;  /* 0xbf38aa3b0d0c7423 */ /* 0x000fe2000001000c */
[----:B------:R0:W-:Y:S01]  /*c8e0*/  STS.64 [R20+UR6+0x2000], R42 ;  /* 0x0020002a14007988 */ /* 0x0001e20008000a06 */
[----:B------:R-:W-:Y:S01]  /*c8f0*/  FFMA.FTZ R18, R19, R18, 0.20512372255325317383 ;  /* 0x3e520bf413127423 */ /* 0x000fe20000010012 */
[----:B------:R-:W-:Y:S01]  /*c900*/  FFMA.FTZ R11, R16, R11, 0.20512372255325317383 ;  /* 0x3e520bf4100b7423 */ /* 0x000fe2000001000b */
[C---:B------:R-:W-:Y:S01]  /*c910*/  FMUL R12, R13.reuse, R12 ;  /* 0x0000000c0d0c7220 */ /* 0x040fe20000400000 */
[----:B-1----:R-:W-:Y:S01]  /*c920*/  IMAD R39, R54, 0x8, R37 ;  /* 0x0000000836277824 */ /* 0x002fe200078e0225 */
[----:B------:R-:W-:Y:S01]  /*c930*/  ISETP.GE.U32.AND P1, PT, R88, 0x7f800000, PT ;  /* 0x7f8000005800780c */ /* 0x000fe20003f26070 */
[----:B------:R-:W-:Y:S01]  /*c940*/  FFMA.FTZ R11, R16, R11, -0.24046532809734344482 ;  /* 0xbe763c8b100b7423 */ /* 0x000fe2000001000b */
[----:B------:R-:W-:Y:S01]  /*c950*/  FMUL R12, R13, R12 ;  /* 0x0000000c0d0c7220 */ /* 0x000fe20000400000 */
[----:B------:R-:W-:Y:S01]  /*c960*/  FFMA.FTZ R18, R19, R18, -0.24046532809734344482 ;  /* 0xbe763c8b13127423 */ /* 0x000fe20000010012 */
[----:B--2---:R-:W-:Y:S01]  /*c970*/  LEA R41, R54, R39, 0x3 ;  /* 0x0000002736297211 */ /* 0x004fe200078e18ff */
[----:B------:R-:W-:Y:S01]  /*c980*/  FFMA.FTZ R11, R16, R11, 0.28857114911079406738 ;  /* 0x3e93bf99100b7423 */ /* 0x000fe2000001000b */
[----:B------:R-:W-:Y:S01]  /*c990*/  FFMA.FTZ R13, R13, 1.4426950216293334961, R12 ;  /* 0x3fb8aa3b0d0d7823 */ /* 0x000fe2000001000c */
[----:B------:R-:W-:Y:S01]  /*c9a0*/  ISETP.GE.U32.AND P6, PT, R90, 0x7f800000, PT ;  /* 0x7f8000005a00780c */ /* 0x000fe20003fc6070 */
[----:B------:R-:W-:Y:S01]  /*c9b0*/  FFMA.FTZ R18, R19, R18, 0.28857114911079406738 ;  /* 0x3e93bf9913127423 */ /* 0x000fe20000010012 */
[----:B0-----:R-:W-:-:S02]  /*c9c0*/  IMAD R43, R54, 0x8, R41 ;  /* 0x00000008362b7824 */ /* 0x001fc400078e0229 */
[----:B------:R-:W-:Y:S01]  /*c9d0*/  FFMA.FTZ R11, R16, R11, -0.36067417263984680176 ;  /* 0xbeb8aa49100b7423 */ /* 0x000fe2000001000b */
[----:B------:R-:W-:Y:S01]  /*c9e0*/  FADD R73, R14, R13 ;  /* 0x0000000d0e497221 */ /* 0x000fe20000000000 */
[----:B------:R-:W-:Y:S01]  /*c9f0*/  ISETP.GE.U32.AND P4, PT, R89, 0x7f800000, PT ;  /* 0x7f8000005900780c */ /* 0x000fe20003f86070 */
[----:B------:R-:W-:Y:S02]  /*ca00*/  IMAD R45, R54, 0x8, R43 ;  /* 0x00000008362d7824 */ /* 0x000fe400078e022b */
[----:B------:R-:W-:Y:S01]  /*ca10*/  FFMA.FTZ R11, R16, R11, 0.48089820146560668945 ;  /* 0x3ef6384a100b7423 */ /* 0x000fe2000001000b */
[----:B------:R-:W0:Y:S01]  /*ca20*/  LDC.64 R12, c[0x0][0x228] ;  /* 0x00008a00ff0c7b82 */ /* 0x000e220000000a00 */
[----:B------:R-:W-:Y:S01]  /*ca30*/  FFMA.FTZ R18, R19, R18, -0.36067417263984680176 ;  /* 0xbeb8aa4913127423 */ /* 0x000fe20000010012 */
[----:B------:R-:W-:Y:S01]  /*ca40*/  FADD R72, R9, R10 ;  /* 0x0000000a09487221 */ /* 0x000fe20000000000 */
[----:B------:R-:W-:Y:S01]  /*ca50*/  LEA R47, R54, R45, 0x3 ;  /* 0x0000002d362f7211 */ /* 0x000fe200078e18ff */
[----:B------:R-:W-:Y:S01]  /*ca60*/  FFMA.FTZ R11, R16, R11, -0.72134751081466674805 ;  /* 0xbf38aa3b100b7423 */ /* 0x000fe2000001000b */
[----:B------:R-:W-:Y:S01]  /*ca70*/  @P1 MOV R9, 0x7f800000 ;  /* 0x7f80000000091802 */ /* 0x000fe20000000f00 */
[----:B------:R-:W-:-:S02]  /*ca80*/  FFMA.FTZ R18, R19, R18, 0.48089820146560668945 ;  /* 0x3ef6384a13127423 */ /* 0x000fc40000010012 */
[----:B------:R-:W-:Y:S01]  /*ca90*/  BAR.SYNC.DEFER_BLOCKING 0x0 ;  /* 0x0000000000007b1d */ /* 0x000fe20000010000 */
[----:B------:R-:W-:Y:S02]  /*caa0*/  IMAD R49, R54, 0x8, R47 ;  /* 0x0000000836317824 */ /* 0x000fe400078e022f */
[----:B------:R-:W-:Y:S01]  /*cab0*/  FMUL R11, R16, R11 ;  /* 0x0000000b100b7220 */ /* 0x000fe20000400000 */
[----:B------:R-:W-:Y:S01]  /*cac0*/  @P1 FFMA.FTZ R72, R88, R9, +INF ;  /* 0x7f80000058481423 */ /* 0x000fe20000010009 */
[----:B------:R-:W-:Y:S01]  /*cad0*/  FFMA.FTZ R18, R19, R18, -0.72134751081466674805 ;  /* 0xbf38aa3b13127423 */ /* 0x000fe20000010012 */
[----:B------:R-:W-:Y:S02]  /*cae0*/  IMAD R51, R54, 0x8, R49 ;  /* 0x0000000836337824 */ /* 0x000fe400078e0231 */
[----:B------:R-:W-:Y:S01]  /*caf0*/  FMUL R11, R16, R11 ;  /* 0x0000000b100b7220 */ /* 0x000fe20000400000 */
[----:B------:R-:W-:Y:S01]  /*cb00*/  ISETP.GE.U32.AND P5, PT, R0, 0x7f800000, PT ;  /* 0x7f8000000000780c */ /* 0x000fe20003fa6070 */
[----:B------:R-:W-:-:S02]  /*cb10*/  IMAD R9, R252, UR5, RZ ;  /* 0x00000005fc097c24 */ /* 0x000fc4000f8e02ff */
[----:B------:R-:W-:Y:S01]  /*cb20*/  FMUL R18, R19, R18 ;  /* 0x0000001213127220 */ /* 0x000fe20000400000 */
[----:B------:R-:W-:Y:S01]  /*cb30*/  LEA R53, R54, R51, 0x3 ;  /* 0x0000003336357211 */ /* 0x000fe200078e18ff */
[----:B------:R-:W-:Y:S01]  /*cb40*/  FFMA.FTZ R16, R16, 1.4426950216293334961, R11 ;  /* 0x3fb8aa3b10107823 */ /* 0x000fe2000001000b */
[----:B------:R-:W-:Y:S01]  /*cb50*/  @P6 IMAD.MOV.U32 R11, RZ, RZ, 0x7f800000 ;  /* 0x7f800000ff0b6424 */ /* 0x000fe200078e00ff */
[----:B------:R-:W-:Y:S01]  /*cb60*/  UIMAD.WIDE UR4, UR4, 0x2, URZ ;  /* 0x00000002040478a5 */ /* 0x000fe2000f8e023f */
[----:B------:R-:W-:Y:S02]  /*cb70*/  @P4 IMAD.MOV.U32 R10, RZ, RZ, 0x7f800000 ;  /* 0x7f800000ff0a4424 */ /* 0x000fe400078e00ff */
[----:B------:R-:W-:Y:S01]  /*cb80*/  FADD R74, R15, R16 ;  /* 0x000000100f4a7221 */ /* 0x000fe20000000000 */
[----:B------:R-:W-:Y:S02]  /*cb90*/  IMAD R55, R54, 0x8, R53 ;  /* 0x0000000836377824 */ /* 0x000fe400078e0235 */
[----:B------:R-:W-:Y:S01]  /*cba0*/  @P6 FFMA.FTZ R73, R90, R11, +INF ;  /* 0x7f8000005a496423 */ /* 0x000fe2000001000b */
[----:B------:R-:W-:-:S02]  /*cbb0*/  IMAD.SHL.U32 R11, R9, 0x2, RZ ;  /* 0x00000002090b7824 */ /* 0x000fc400078e00ff */
[----:B------:R-:W-:Y:S01]  /*cbc0*/  @P4 FFMA.FTZ R74, R89, R10, +INF ;  /* 0x7f800000594a4423 */ /* 0x000fe2000001000a */
[C---:B------:R-:W-:Y:S02]  /*cbd0*/  IMAD R57, R54.reuse, 0x8, R55 ;  /* 0x0000000836397824 */ /* 0x040fe400078e0237 */
[----:B------:R-:W-:Y:S01]  /*cbe0*/  FMUL R18, R19, R18 ;  /* 0x0000001213127220 */ /* 0x000fe20000400000 */
[----:B------:R-:W-:Y:S01]  /*cbf0*/  IMAD.HI R10, R9, 0x2, RZ ;  /* 0x00000002090a7827 */ /* 0x000fe200078e02ff */
[----:B0-----:R-:W-:Y:S01]  /*cc00*/  IADD3 R70, P4, P6, R11, UR8, R12 ;  /* 0x000000080b467c10 */ /* 0x001fe2000fe9e00c */
[----:B------:R-:W0:Y:S01]  /*cc10*/  LDS.64 R78, [R8+UR6] ;  /* 0x00000006084e7984 */ /* 0x000e220008000a00 */
[----:B------:R-:W-:Y:S01]  /*cc20*/  LEA R59, R54, R57, 0x3 ;  /* 0x00000039363b7211 */ /* 0x000fe200078e18ff */
[----:B------:R-:W-:Y:S01]  /*cc30*/  FFMA.FTZ R18, R19, 1.4426950216293334961, R18 ;  /* 0x3fb8aa3b13127823 */ /* 0x000fe20000010012 */
[----:B------:R-:W-:Y:S01]  /*cc40*/  @P5 IMAD.MOV.U32 R15, RZ, RZ, 0x7f800000 ;  /* 0x7f800000ff0f5424 */ /* 0x000fe200078e00ff */
[----:B------:R-:W-:Y:S01]  /*cc50*/  IADD3.X R94, R10, UR5, R13, P4, P6 ;  /* 0x000000050a5e7c10 */ /* 0x000fe2000a7ec40d */
[----:B------:R-:W1:Y:S01]  /*cc60*/  LDS.64 R80, [R8+UR6+0x200] ;  /* 0x0002000608507984 */ /* 0x000e620008000a00 */
[-C--:B------:R-:W-:Y:S01]  /*cc70*/  LEA R10, P6, R21, R70.reuse, 0x1 ;  /* 0x00000046150a7211 */ /* 0x080fe200078c08ff */
[----:B------:R-:W-:Y:S01]  /*cc80*/  IMAD R61, R54, 0x8, R59 ;  /* 0x00000008363d7824 */ /* 0x000fe200078e023b */
[-C--:B------:R-:W-:Y:S01]  /*cc90*/  LEA R14, P4, R29, R70.reuse, 0x1 ;  /* 0x000000461d0e7211 */ /* 0x080fe200078808ff */
[----:B------:R-:W-:Y:S01]  /*cca0*/  FADD R75, R17, R18 ;  /* 0x00000012114b7221 */ /* 0x000fe20000000000 */
[----:B------:R-:W-:Y:S01]  /*ccb0*/  @P5 FFMA.FTZ R75, R0, R15, +INF ;  /* 0x7f800000004b5423 */ /* 0x000fe2000001000f */
[----:B------:R-:W-:Y:S01]  /*ccc0*/  LEA R12, P5, R22, R70, 0x1 ;  /* 0x00000046160c7211 */ /* 0x000fe200078a08ff */
[C---:B------:R-:W-:Y:S01]  /*ccd0*/  IMAD R63, R54.reuse, 0x8, R61 ;  /* 0x00000008363f7824 */ /* 0x040fe200078e023d */
[----:B------:R-:W-:Y:S01]  /*cce0*/  LEA.HI.X.SX32 R11, R21, R94, 0x1, P6 ;  /* 0x0000005e150b7211 */ /* 0x000fe200030f0eff */
[----:B------:R-:W2:Y:S01]  /*ccf0*/  LDS.64 R82, [R8+UR6+0x400] ;  /* 0x0004000608527984 */ /* 0x000ea20008000a00 */
[----:B------:R-:W-:Y:S01]  /*cd00*/  LEA R16, P6, R27, R70, 0x1 ;  /* 0x000000461b107211 */ /* 0x000fe200078c08ff */
[----:B------:R-:W-:Y:S01]  /*cd10*/  IMAD R64, R54, 0x8, R63 ;  /* 0x0000000836407824 */ /* 0x000fe200078e023f */
[----:B------:R-:W-:Y:S01]  /*cd20*/  LEA.HI.X.SX32 R15, R29, R94, 0x1, P4 ;  /* 0x0000005e1d0f7211 */ /* 0x000fe200020f0eff */
[----:B------:R-:W3:Y:S01]  /*cd30*/  LDS.64 R84, [R8+UR6+0x600] ;  /* 0x0006000608547984 */ /* 0x000ee20008000a00 */
[----:B------:R-:W-:Y:S01]  /*cd40*/  LEA R20, P4, R30, R70, 0x1 ;  /* 0x000000461e147211 */ /* 0x000fe200078808ff */
[----:B------:R-:W-:Y:S01]  /*cd50*/  ULDC UR4, c[0x0][0x27c] ;  /* 0x00009f0000047ab9 */ /* 0x000fe20000000800 */
[----:B------:R-:W-:Y:S01]  /*cd60*/  LEA.HI.X.SX32 R13, R22, R94, 0x1, P5 ;  /* 0x0000005e160d7211 */ /* 0x000fe200028f0eff */
[----:B------:R-:W4:Y:S01]  /*cd70*/  LDS.64 R86, [R8+UR6+0x800] ;  /* 0x0008000608567984 */ /* 0x000f220008000a00 */
[----:B------:R-:W-:Y:S01]  /*cd80*/  LEA R18, P5, R28, R70, 0x1 ;  /* 0x000000461c127211 */ /* 0x000fe200078a08ff */
[----:B------:R-:W-:Y:S01]  /*cd90*/  UIMAD UR4, UR7, UR4, URZ ;  /* 0x00000004070472a4 */ /* 0x000fe2000f8e023f */
[----:B------:R-:W-:Y:S01]  /*cda0*/  LEA.HI.X.SX32 R17, R27, R94, 0x1, P6 ;  /* 0x0000005e1b117211 */ /* 0x000fe200030f0eff */
[----:B------:R-:W-:Y:S01]  /*cdb0*/  LDS.64 R92, [R8+UR6+0xe00] ;  /* 0x000e0006085c7984 */ /* 0x000fe20008000a00 */
[----:B------:R-:W-:Y:S01]  /*cdc0*/  LEA R22, P6, R32, R70, 0x1 ;  /* 0x0000004620167211 */ /* 0x000fe200078c08ff */
[----:B------:R-:W-:Y:S01]  /*cdd0*/  USHF.L.U32 UR7, UR4, 0x2, URZ ;  /* 0x0000000204077899 */ /* 0x000fe2000800063f */
[----:B------:R-:W-:Y:S01]  /*cde0*/  LEA.HI.X.SX32 R21, R30, R94, 0x1, P4 ;  /* 0x0000005e1e157211 */ /* 0x000fe200020f0eff */
[----:B------:R-:W-:Y:S01]  /*cdf0*/  UIMAD.WIDE UR4, UR4, 0x4, URZ ;  /* 0x00000004040478a5 */ /* 0x000fe2000f8e023f */
[----:B------:R-:W-:-:S02]  /*ce00*/  LEA R26, P4, R31, R70, 0x1 ;  /* 0x000000461f1a7211 */ /* 0x000fc400078808ff */
[----:B------:R-:W-:Y:S02]  /*ce10*/  FSETP.NEU.AND P3, PT, R88, RZ, PT ;  /* 0x000000ff5800720b */ /* 0x000fe40003f6d000 */
[----:B------:R-:W-:Y:S02]  /*ce20*/  FSETP.NEU.AND P1, PT, R89, RZ, PT ;  /* 0x000000ff5900720b */ /* 0x000fe40003f2d000 */
[----:B------:R-:W-:Y:S01]  /*ce30*/  FSETP.NEU.AND P2, PT, R90, RZ, PT ;  /* 0x000000ff5a00720b */ /* 0x000fe20003f4d000 */
[----:B------:R-:W5:Y:S01]  /*ce40*/  LDS.64 R88, [R8+UR6+0xa00] ;  /* 0x000a000608587984 */ /* 0x000f620008000a00 */
[----:B------:R-:W-:Y:S02]  /*ce50*/  LEA.HI.X.SX32 R19, R28, R94, 0x1, P5 ;  /* 0x0000005e1c137211 */ /* 0x000fe400028f0eff */
[----:B------:R-:W-:Y:S01]  /*ce60*/  LEA R24, P5, R25, R70, 0x1 ;  /* 0x0000004619187211 */ /* 0x000fe200078a08ff */
[----:B------:R-:W5:Y:S01]  /*ce70*/  LDS.64 R90, [R8+UR6+0xc00] ;  /* 0x000c0006085a7984 */ /* 0x000f620008000a00 */
[----:B------:R-:W-:-:S02]  /*ce80*/  LEA.HI.X.SX32 R23, R32, R94, 0x1, P6 ;  /* 0x0000005e20177211 */ /* 0x000fc400030f0eff */
[C---:B------:R-:W-:Y:S01]  /*ce90*/  LEA R65, R54.reuse, R64, 0x3 ;  /* 0x0000004036417211 */ /* 0x040fe200078e18ff */
[----:B0-----:R-:W-:Y:S01]  /*cea0*/  STG.E.U16 desc[UR10][R10.64], R78 ;  /* 0x0000004e0a007986 */ /* 0x001fe2000c10150a */
[----:B------:R-:W-:Y:S02]  /*ceb0*/  LEA R28, P6, R33, R70, 0x1 ;  /* 0x00000046211c7211 */ /* 0x000fe400078c08ff */
[----:B------:R-:W-:Y:S01]  /*cec0*/  LEA.HI.X.SX32 R27, R31, R94, 0x1, P4 ;  /* 0x0000005e1f1b7211 */ /* 0x000fe200020f0eff */
[----:B------:R-:W-:Y:S01]  /*ced0*/  IMAD R67, R54, 0x8, R65 ;  /* 0x0000000836437824 */ /* 0x000fe200078e0241 */
[----:B------:R-:W-:Y:S01]  /*cee0*/  LEA R32, P4, R37, R70, 0x1 ;  /* 0x0000004625207211 */ /* 0x000fe200078808ff */
[----:B-1----:R0:W-:Y:S01]  /*cef0*/  STG.E.U16 desc[UR10][R12.64], R80 ;  /* 0x000000500c007986 */ /* 0x0021e2000c10150a */
[----:B------:R-:W-:Y:S02]  /*cf00*/  LEA.HI.X.SX32 R25, R25, R94, 0x1, P5 ;  /* 0x0000005e19197211 */ /* 0x000fe400028f0eff */
[----:B------:R-:W-:Y:S01]  /*cf10*/  LEA R30, P5, R35, R70, 0x1 ;  /* 0x00000046231e7211 */ /* 0x000fe200078a08ff */
[----:B--2---:R1:W-:Y:S01]  /*cf20*/  STG.E.U16 desc[UR10][R14.64], R82 ;  /* 0x000000520e007986 */ /* 0x0043e2000c10150a */
[----:B------:R-:W-:-:S02]  /*cf30*/  LEA.HI.X.SX32 R29, R33, R94, 0x1, P6 ;  /* 0x0000005e211d7211 */ /* 0x000fc400030f0eff */
[----:B------:R-:W-:Y:S01]  /*cf40*/  LEA R34, P6, R39, R70, 0x1 ;  /* 0x0000004627227211 */ /* 0x000fe200078c08ff */
[----:B---3--:R2:W-:Y:S01]  /*cf50*/  STG.E.U16 desc[UR10][R16.64], R84 ;  /* 0x0000005410007986 */ /* 0x0085e2000c10150a */
[----:B------:R-:W-:Y:S02]  /*cf60*/  LEA.HI.X.SX32 R33, R37, R94, 0x1, P4 ;  /* 0x0000005e25217211 */ /* 0x000fe400020f0eff */
[----:B------:R-:W-:Y:S01]  /*cf70*/  LEA R38, P4, R43, R70, 0x1 ;  /* 0x000000462b267211 */ /* 0x000fe200078808ff */
[----:B----4-:R3:W-:Y:S01]  /*cf80*/  STG.E.U16 desc[UR10][R18.64], R86 ;  /* 0x0000005612007986 */ /* 0x0107e2000c10150a */
[----:B------:R-:W-:Y:S02]  /*cf90*/  LEA.HI.X.SX32 R31, R35, R94, 0x1, P5 ;  /* 0x0000005e231f7211 */ /* 0x000fe400028f0eff */
[----:B------:R-:W-:Y:S02]  /*cfa0*/  LEA R36, P5, R41, R70, 0x1 ;  /* 0x0000004629247211 */ /* 0x000fe400078a08ff */
[----:B------:R-:W-:-:S02]  /*cfb0*/  LEA.HI.X.SX32 R35, R39, R94, 0x1, P6 ;  /* 0x0000005e27237211 */ /* 0x000fc400030f0eff */
[C---:B------:R-:W-:Y:S02]  /*cfc0*/  LEA R69, R54.reuse, R67, 0x3 ;  /* 0x0000004336457211 */ /* 0x040fe400078e18ff */
[----:B------:R-:W-:Y:S02]  /*cfd0*/  LEA R40, P6, R45, R70, 0x1 ;  /* 0x000000462d287211 */ /* 0x000fe400078c08ff */
[----:B------:R-:W-:Y:S02]  /*cfe0*/  LEA.HI.X.SX32 R39, R43, R94, 0x1, P4 ;  /* 0x0000005e2b277211 */ /* 0x000fe400020f0eff */
[----:B------:R-:W-:Y:S01]  /*cff0*/  LEA R44, P4, R49, R70, 0x1 ;  /* 0x00000046312c7211 */ /* 0x000fe200078808ff */
[----:B-----5:R4:W-:Y:S01]  /*d000*/  STG.E.U16 desc[UR10][R20.64], R88 ;  /* 0x0000005814007986 */ /* 0x0209e2000c10150a */
[----:B------:R-:W-:Y:S02]  /*d010*/  LEA.HI.X.SX32 R37, R41, R94, 0x1, P5 ;  /* 0x0000005e29257211 */ /* 0x000fe400028f0eff */
[----:B------:R-:W-:Y:S01]  /*d020*/  LEA R71, R54, R69, 0x3 ;  /* 0x0000004536477211 */ /* 0x000fe200078e18ff */
[----:B------:R-:W-:Y:S01]  /*d030*/  STG.E.U16 desc[UR10][R22.64], R90 ;  /* 0x0000005a16007986 */ /* 0x000fe2000c10150a */
[----:B------:R-:W-:-:S02]  /*d040*/  LEA R42, P5, R47, R70, 0x1 ;  /* 0x000000462f2a7211 */ /* 0x000fc400078a08ff */
[----:B------:R-:W-:Y:S01]  /*d050*/  LEA.HI.X.SX32 R41, R45, R94, 0x1, P6 ;  /* 0x0000005e2d297211 */ /* 0x000fe200030f0eff */
[C---:B------:R-:W-:Y:S01]  /*d060*/  IMAD R76, R54.reuse, 0x8, R71 ;  /* 0x00000008364c7824 */ /* 0x040fe200078e0247 */
[----:B------:R-:W-:Y:S01]  /*d070*/  LEA R46, P6, R51, R70, 0x1 ;  /* 0x00000046332e7211 */ /* 0x000fe200078c08ff */
[----:B------:R-:W-:Y:S01]  /*d080*/  STG.E.U16 desc[UR10][R24.64], R92 ;  /* 0x0000005c18007986 */ /* 0x000fe2000c10150a */
[----:B------:R-:W-:Y:S01]  /*d090*/  LEA.HI.X.SX32 R45, R49, R94, 0x1, P4 ;  /* 0x0000005e312d7211 */ /* 0x000fe200020f0eff */
[----:B------:R-:W-:Y:S01]  /*d0a0*/  IMAD R77, R54, 0x8, R76 ;  /* 0x00000008364d7824 */ /* 0x000fe200078e024c */
[----:B------:R-:W-:Y:S02]  /*d0b0*/  LEA R50, P4, R55, R70, 0x1 ;  /* 0x0000004637327211 */ /* 0x000fe400078808ff */
[----:B------:R-:W-:Y:S02]  /*d0c0*/  LEA.HI.X.SX32 R43, R47, R94, 0x1, P5 ;  /* 0x0000005e2f2b7211 */ /* 0x000fe400028f0eff */
[----:B------:R-:W-:-:S02]  /*d0d0*/  LEA R48, P5, R53, R70, 0x1 ;  /* 0x0000004635307211 */ /* 0x000fc400078a08ff */
[----:B------:R-:W-:Y:S02]  /*d0e0*/  LEA.HI.X.SX32 R47, R51, R94, 0x1, P6 ;  /* 0x0000005e332f7211 */ /* 0x000fe400030f0eff */
[----:B------:R-:W-:Y:S02]  /*d0f0*/  LEA R52, P6, R57, R70, 0x1 ;  /* 0x0000004639347211 */ /* 0x000fe400078c08ff */
[----:B------:R-:W-:Y:S02]  /*d100*/  LEA.HI.X.SX32 R51, R55, R94, 0x1, P4 ;  /* 0x0000005e37337211 */ /* 0x000fe400020f0eff */
[----:B------:R-:W-:Y:S02]  /*d110*/  LEA R56, P4, R61, R70, 0x1 ;  /* 0x000000463d387211 */ /* 0x000fe400078808ff */
[----:B------:R-:W-:Y:S02]  /*d120*/  LEA.HI.X.SX32 R49, R53, R94, 0x1, P5 ;  /* 0x0000005e35317211 */ /* 0x000fe400028f0eff */
[----:B------:R-:W-:-:S02]  /*d130*/  LEA R54, P5, R59, R70, 0x1 ;  /* 0x000000463b367211 */ /* 0x000fc400078a08ff */
[----:B------:R-:W-:Y:S02]  /*d140*/  LEA.HI.X.SX32 R53, R57, R94, 0x1, P6 ;  /* 0x0000005e39357211 */ /* 0x000fe400030f0eff */
[----:B------:R-:W-:Y:S02]  /*d150*/  LEA R58, P6, R63, R70, 0x1 ;  /* 0x000000463f3a7211 */ /* 0x000fe400078c08ff */
[----:B------:R-:W-:Y:S02]  /*d160*/  LEA.HI.X.SX32 R57, R61, R94, 0x1, P4 ;  /* 0x0000005e3d397211 */ /* 0x000fe400020f0eff */
[----:B------:R-:W-:Y:S02]  /*d170*/  LEA R62, P4, R65, R70, 0x1 ;  /* 0x00000046413e7211 */ /* 0x000fe400078808ff */
[-C--:B------:R-:W-:Y:S02]  /*d180*/  LEA.HI.X.SX32 R55, R59, R94.reuse, 0x1, P5 ;  /* 0x0000005e3b377211 */ /* 0x080fe400028f0eff */
[----:B------:R-:W-:-:S02]  /*d190*/  LEA.HI.X.SX32 R59, R63, R94, 0x1, P6 ;  /* 0x0000005e3f3b7211 */ /* 0x000fc400030f0eff */
[----:B------:R-:W-:Y:S02]  /*d1a0*/  LEA R8, P6, R67, R70, 0x1 ;  /* 0x0000004643087211 */ /* 0x000fe400078c08ff */
[----:B------:R-:W-:Y:S02]  /*d1b0*/  LEA.HI.X.SX32 R63, R65, R94, 0x1, P4 ;  /* 0x0000005e413f7211 */ /* 0x000fe400020f0eff */
[----:B------:R-:W-:Y:S02]  /*d1c0*/  LEA R66, P4, R71, R70, 0x1 ;  /* 0x0000004647427211 */ /* 0x000fe400078808ff */
[-C--:B------:R-:W-:Y:S02]  /*d1d0*/  LEA.HI.X.SX32 R9, R67, R94.reuse, 0x1, P6 ;  /* 0x0000005e43097211 */ /* 0x080fe400030f0eff */
[----:B------:R-:W-:Y:S02]  /*d1e0*/  LEA.HI.X.SX32 R67, R71, R94, 0x1, P4 ;  /* 0x0000005e47437211 */ /* 0x000fe400020f0eff */
[----:B------:R-:W-:-:S02]  /*d1f0*/  FSETP.NEU.AND P4, PT, R0, RZ, PT ;  /* 0x000000ff0000720b */ /* 0x000fc40003f8d000 */
[----:B0-----:R-:W-:Y:S02]  /*d200*/  PRMT R13, R78, 0x7632, R13 ;  /* 0x000076324e0d7816 */ /* 0x001fe4000000000d */
[----:B------:R-:W-:Y:S02]  /*d210*/  PRMT R0, R80, 0x7632, R0 ;  /* 0x0000763250007816 */ /* 0x000fe40000000000 */
[----:B-1----:R-:W-:Y:S01]  /*d220*/  PRMT R15, R82, 0x7632, R15 ;  /* 0x00007632520f7816 */ /* 0x002fe2000000000f */
[----:B------:R-:W-:Y:S01]  /*d230*/  STG.E.U16 desc[UR10][R26.64], R13 ;  /* 0x0000000d1a007986 */ /* 0x000fe2000c10150a */
[----:B------:R-:W-:Y:S02]  /*d240*/  PRMT R10, R84, 0x7632, R10 ;  /* 0x00007632540a7816 */ /* 0x000fe4000000000a */
[----:B--2---:R-:W-:Y:S01]  /*d250*/  PRMT R17, R86, 0x7632, R17 ;  /* 0x0000763256117816 */ /* 0x004fe20000000011 */
[----:B------:R0:W-:Y:S01]  /*d260*/  STG.E.U16 desc[UR10][R28.64], R0 ;  /* 0x000000001c007986 */ /* 0x0001e2000c10150a */
[----:B---3--:R-:W-:-:S02]  /*d270*/  PRMT R18, R88, 0x7632, R18 ;  /* 0x0000763258127816 */ /* 0x008fc40000000012 */
[----:B------:R-:W-:Y:S01]  /*d280*/  PRMT R19, R90, 0x7632, R19 ;  /* 0x000076325a137816 */ /* 0x000fe20000000013 */
[----:B------:R1:W-:Y:S01]  /*d290*/  STG.E.U16 desc[UR10][R30.64], R15 ;  /* 0x0000000f1e007986 */ /* 0x0003e2000c10150a */
[----:B----4-:R-:W-:Y:S02]  /*d2a0*/  PRMT R20, R92, 0x7632, R20 ;  /* 0x000076325c147816 */ /* 0x010fe40000000014 */
[-C--:B------:R-:W-:Y:S01]  /*d2b0*/  LEA R60, P5, R64, R70.reuse, 0x1 ;  /* 0x00000046403c7211 */ /* 0x080fe200078a08ff */
[----:B------:R2:W-:Y:S01]  /*d2c0*/  STG.E.U16 desc[UR10][R32.64], R10 ;  /* 0x0000000a20007986 */ /* 0x0005e2000c10150a */
[----:B------:R-:W-:Y:S02]  /*d2d0*/  LEA R68, P6, R76, R70, 0x1 ;  /* 0x000000464c447211 */ /* 0x000fe400078c08ff */
[----:B------:R-:W-:Y:S01]  /*d2e0*/  LEA.HI.X.SX32 R61, R64, R94, 0x1, P5 ;  /* 0x0000005e403d7211 */ /* 0x000fe200028f0eff */
[----:B------:R3:W-:Y:S01]  /*d2f0*/  STG.E.U16 desc[UR10][R34.64], R17 ;  /* 0x0000001122007986 */ /* 0x0007e2000c10150a */
[----:B------:R-:W-:-:S02]  /*d300*/  LEA R64, P5, R69, R70, 0x1 ;  /* 0x0000004645407211 */ /* 0x000fc400078a08ff */
[----:B0-----:R-:W-:Y:S01]  /*d310*/  PRMT R29, R79, 0x7632, R29 ;  /* 0x000076324f1d7816 */ /* 0x001fe2000000001d */
[----:B------:R0:W-:Y:S01]  /*d320*/  STG.E.U16 desc[UR10][R36.64], R18 ;  /* 0x0000001224007986 */ /* 0x0001e2000c10150a */
[----:B-1----:R-:W-:Y:S02]  /*d330*/  PRMT R30, R81, 0x7632, R30 ;  /* 0x00007632511e7816 */ /* 0x002fe4000000001e */
[----:B------:R-:W-:Y:S01]  /*d340*/  LEA.HI.X.SX32 R65, R69, R94, 0x1, P5 ;  /* 0x0000005e45417211 */ /* 0x000fe200028f0eff */
[----:B------:R0:W-:Y:S01]  /*d350*/  STG.E.U16 desc[UR10][R38.64], R19 ;  /* 0x0000001326007986 */ /* 0x0001e2000c10150a */
[----:B------:R-:W-:Y:S02]  /*d360*/  PRMT R31, R83, 0x7632, R31 ;  /* 0x00007632531f7816 */ /* 0x000fe4000000001f */
[----:B------:R-:W-:Y:S01]  /*d370*/  LEA R70, P5, R77, R70, 0x1 ;  /* 0x000000464d467211 */ /* 0x000fe200078a08ff */
[----:B------:R0:W-:Y:S01]  /*d380*/  STG.E.U16 desc[UR10][R40.64], R20 ;  /* 0x0000001428007986 */ /* 0x0001e2000c10150a */
[----:B--2---:R-:W-:Y:S01]  /*d390*/  PRMT R10, R85, 0x7632, R10 ;  /* 0x00007632550a7816 */ /* 0x004fe2000000000a */
[----:B---3--:R-:W1:Y:S01]  /*d3a0*/  LDC.64 R16, c[0x0][0x230] ;  /* 0x00008c00ff107b82 */ /* 0x008e620000000a00 */
[----:B------:R-:W-:Y:S01]  /*d3b0*/  PRMT R32, R87, 0x7632, R32 ;  /* 0x0000763257207816 */ /* 0x000fe20000000020 */
[----:B------:R0:W-:Y:S01]  /*d3c0*/  STG.E.U16 desc[UR10][R42.64], R79 ;  /* 0x0000004f2a007986 */ /* 0x0001e2000c10150a */
[----:B------:R-:W-:-:S02]  /*d3d0*/  PRMT R33, R89, 0x7632, R33 ;  /* 0x0000763259217816 */ /* 0x000fc40000000021 */
[-C--:B------:R-:W-:Y:S01]  /*d3e0*/  LEA.HI.X.SX32 R69, R76, R94.reuse, 0x1, P6 ;  /* 0x0000005e4c457211 */ /* 0x080fe200030f0eff */
[----:B------:R0:W-:Y:S01]  /*d3f0*/  STG.E.U16 desc[UR10][R44.64], R81 ;  /* 0x000000512c007986 */ /* 0x0001e2000c10150a */
[----:B------:R-:W-:Y:S02]  /*d400*/  PRMT R34, R91, 0x7632, R34 ;  /* 0x000076325b227816 */ /* 0x000fe40000000022 */
[----:B------:R-:W-:Y:S01]  /*d410*/  LEA.HI.X.SX32 R71, R77, R94, 0x1, P5 ;  /* 0x0000005e4d477211 */ /* 0x000fe200028f0eff */
[----:B------:R0:W-:Y:S01]  /*d420*/  STG.E.U16 desc[UR10][R46.64], R83 ;  /* 0x000000532e007986 */ /* 0x0001e2000c10150a */
[----:B------:R-:W-:Y:S02]  /*d430*/  PRMT R35, R93, 0x7632, R35 ;  /* 0x000076325d237816 */ /* 0x000fe40000000023 */
[----:B------:R-:W-:Y:S01]  /*d440*/  FSEL R0, R73, -INF , P2 ;  /* 0xff80000049007808 */ /* 0x000fe20001000000 */
[----:B------:R0:W-:Y:S01]  /*d450*/  STG.E.U16 desc[UR10][R48.64], R85 ;  /* 0x0000005530007986 */ /* 0x0001e2000c10150a */
[----:B------:R-:W-:-:S02]  /*d460*/  FSEL R11, R72, -INF , P3 ;  /* 0xff800000480b7808 */ /* 0x000fc40001800000 */
[----:B------:R-:W-:Y:S01]  /*d470*/  SHF.L.U32 R7, R7, 0x2, RZ ;  /* 0x0000000207077819 */ /* 0x000fe200000006ff */
[----:B------:R0:W-:Y:S01]  /*d480*/  STG.E.U16 desc[UR10][R50.64], R87 ;  /* 0x0000005732007986 */ /* 0x0001e2000c10150a */
[----:B------:R-:W-:Y:S01]  /*d490*/  FFMA R13, R0, 0.69314718246459960938, R3 ;  /* 0x3f317218000d7823 */ /* 0x000fe20000000003 */
[----:B------:R-:W-:Y:S01]  /*d4a0*/  FSEL R3, R74, -INF , P1 ;  /* 0xff8000004a037808 */ /* 0x000fe20000800000 */
[----:B------:R-:W-:Y:S01]  /*d4b0*/  FFMA R12, R11, 0.69314718246459960938, R2 ;  /* 0x3f3172180b0c7823 */ /* 0x000fe20000000002 */
[----:B------:R0:W-:Y:S01]  /*d4c0*/  STG.E.U16 desc[UR10][R52.64], R89 ;  /* 0x0000005934007986 */ /* 0x0001e2000c10150a */
[----:B------:R-:W-:Y:S02]  /*d4d0*/  FSEL R0, R75, -INF , P4 ;  /* 0xff8000004b007808 */ /* 0x000fe40002000000 */
[----:B------:R-:W-:Y:S01]  /*d4e0*/  FFMA R14, R3, 0.69314718246459960938, R4 ;  /* 0x3f317218030e7823 */ /* 0x000fe20000000004 */
[----:B------:R0:W-:Y:S01]  /*d4f0*/  STG.E.U16 desc[UR10][R54.64], R91 ;  /* 0x0000005b36007986 */ /* 0x0001e2000c10150a */
[----:B------:R-:W-:Y:S01]  /*d500*/  LOP3.LUT R7, R7, 0x70, RZ, 0xc0, !PT ;  /* 0x0000007007077812 */ /* 0x000fe200078ec0ff */
[----:B------:R-:W-:Y:S01]  /*d510*/  FFMA R15, R0, 0.69314718246459960938, R5 ;  /* 0x3f317218000f7823 */ /* 0x000fe20000000005 */
[C---:B------:R-:W-:Y:S01]  /*d520*/  IMAD.SHL.U32 R3, R252.reuse, 0x4, RZ ;  /* 0x00000004fc037824 */ /* 0x040fe200078e00ff */
[----:B------:R0:W-:Y:S01]  /*d530*/  STG.E.U16 desc[UR10][R56.64], R93 ;  /* 0x0000005d38007986 */ /* 0x0001e2000c10150a */
[----:B------:R-:W-:-:S03]  /*d540*/  IMAD.HI R252, R252, 0x4, RZ ;  /* 0x00000004fcfc7827 */ /* 0x000fc600078e02ff */
[----:B------:R0:W-:Y:S01]  /*d550*/  STG.E.U16 desc[UR10][R58.64], R29 ;  /* 0x0000001d3a007986 */ /* 0x0001e2000c10150a */
[----:B-1----:R-:W-:-:S03]  /*d560*/  IADD3 R2, P1, P2, R3, UR7, R16 ;  /* 0x0000000703027c10 */ /* 0x002fc6000fa3e010 */
[----:B------:R0:W-:Y:S01]  /*d570*/  STG.E.U16 desc[UR10][R60.64], R30 ;  /* 0x0000001e3c007986 */ /* 0x0001e2000c10150a */
[----:B------:R-:W-:-:S03]  /*d580*/  IADD3.X R3, R252, UR5, R17, P1, P2 ;  /* 0x00000005fc037c10 */ /* 0x000fc60008fe4411 */
[----:B------:R0:W-:Y:S04]  /*d590*/  STG.E.U16 desc[UR10][R62.64], R31 ;  /* 0x0000001f3e007986 */ /* 0x0001e8000c10150a */
[----:B------:R0:W-:Y:S04]  /*d5a0*/  STG.E.U16 desc[UR10][R8.64], R10 ;  /* 0x0000000a08007986 */ /* 0x0001e8000c10150a */
[----:B------:R0:W-:Y:S04]  /*d5b0*/  STG.E.U16 desc[UR10][R64.64], R32 ;  /* 0x0000002040007986 */ /* 0x0001e8000c10150a */
[----:B------:R0:W-:Y:S04]  /*d5c0*/  STG.E.U16 desc[UR10][R66.64], R33 ;  /* 0x0000002142007986 */ /* 0x0001e8000c10150a */
[----:B------:R0:W-:Y:S04]  /*d5d0*/  STG.E.U16 desc[UR10][R68.64], R34 ;  /* 0x0000002244007986 */ /* 0x0001e8000c10150a */
[----:B------:R0:W-:Y:S01]  /*d5e0*/  STG.E.U16 desc[UR10][R70.64], R35 ;  /* 0x0000002346007986 */ /* 0x0001e2000c10150a */
[----:B------:R-:W-:Y:S06]  /*d5f0*/  BAR.SYNC.DEFER_BLOCKING 0x0 ;  /* 0x0000000000007b1d */ /* 0x000fec0000010000 */
[----:B------:R0:W-:Y:S02]  /*d600*/  STS.128 [R7+UR6], R12 ;  /* 0x0000000c07007988 */ /* 0x0001e40008000c06 */
[----:B------:R-:W-:Y:S06]  /*d610*/  BAR.SYNC.DEFER_BLOCKING 0x0 ;  /* 0x0000000000007b1d */ /* 0x000fec0000010000 */
[----:B------:R-:W-:Y:S05]  /*d620*/  @P0 EXIT ;  /* 0x000000000000094d */ /* 0x000fea0003800000 */
[----:B------:R-:W1:Y:S04]  /*d630*/  LDS R5, [R6] ;  /* 0x0000000006057984 */ /* 0x000e680000000800 */
[----:B-1----:R-:W-:Y:S01]  /*d640*/  STG.E desc[UR10][R2.64], R5 ;  /* 0x0000000502007986 */ /* 0x002fe2000c10190a */
[----:B------:R-:W-:Y:S05]  /*d650*/  EXIT ;  /* 0x000000000000794d */ /* 0x000fea0003800000 */
.L_x_2:
[----:B------:R-:W-:-:S00]  /*d660*/  BRA `(.L_x_2) ;  /* 0xfffffffc00fc7947 */ /* 0x000fc0000383ffff */
[----:B------:R-:W-:-:S00]  /*d670*/  NOP ;  /* 0x0000000000007918 */ /* 0x000fc00000000000 */
        /* <DEDUP_REMOVED lines=8> */
.L_x_3:


//--------------------- .nv.global.init           --------------------------
	.section	.nv.global.init,"aw",@progbits
.nv.global.init:
	.type		_$_str,@object
	.size		_$_str,(.L_0 - _$_str)
_$_str:
        /*0000*/ 	.byte	0x5f, 0x5f, 0x43, 0x55, 0x44, 0x41, 0x5f, 0x46, 0x54, 0x5a, 0x00
.L_0:


//--------------------- .nv.shared.attn_fwd       --------------------------
	.section	.nv.shared.attn_fwd,"aw",@nobits
	.sectionflags	@""
	.align	16
	.zero		1024


//--------------------- .nv.shared.reserved.0     --------------------------
	.section	.nv.shared.reserved.0,"aw",@nobits
	.weak		__nv_reservedSMEM_offset_0_alias
	.size		__nv_reservedSMEM_offset_0_alias, 0, 0
	.other		__nv_reservedSMEM_offset_0_alias,@"STO_CUDA_RESERVED_SHARED STV_DEFAULT"
__nv_reservedSMEM_offset_0_alias:
	.zero		0


//--------------------- .nv.constant0.attn_fwd    --------------------------
	.section	.nv.constant0.attn_fwd,"a",@progbits
	.sectionflags	@""
	.align	4
.nv.constant0.attn_fwd:
	.zero		664


//--------------------- SYMBOLS --------------------------

	.type		.nv.reservedSmem.offset0,@object
	.size		.nv.reservedSmem.offset0,0x4
